//
// Generated by NVIDIA NVVM Compiler
//
// Compiler Build ID: CL-36424714
// Cuda compilation tools, release 13.0, V13.0.88
// Based on NVVM 20.0.0
//

.version 9.0
.target sm_100
.address_size 64

	// .globl	rotary_embedding_kernel_u8

.visible .entry rotary_embedding_kernel_u8(
	.param .u64 .ptr .align 1 rotary_embedding_kernel_u8_param_0,
	.param .u64 .ptr .align 1 rotary_embedding_kernel_u8_param_1,
	.param .u64 .ptr .align 1 rotary_embedding_kernel_u8_param_2,
	.param .u64 .ptr .align 1 rotary_embedding_kernel_u8_param_3,
	.param .u32 rotary_embedding_kernel_u8_param_4,
	.param .u64 rotary_embedding_kernel_u8_param_5,
	.param .u64 rotary_embedding_kernel_u8_param_6,
	.param .u32 rotary_embedding_kernel_u8_param_7,
	.param .u32 rotary_embedding_kernel_u8_param_8,
	.param .u32 rotary_embedding_kernel_u8_param_9
)
{
	.reg .pred 	%p<5>;
	.reg .b16 	%rs<19>;
	.reg .b32 	%r<34>;
	.reg .b64 	%rd<36>;

	ld.param.u64 	%rd11, [rotary_embedding_kernel_u8_param_0];
	ld.param.u64 	%rd7, [rotary_embedding_kernel_u8_param_1];
	ld.param.u64 	%rd8, [rotary_embedding_kernel_u8_param_2];
	ld.param.u64 	%rd12, [rotary_embedding_kernel_u8_param_3];
	ld.param.u32 	%r13, [rotary_embedding_kernel_u8_param_4];
	ld.param.u64 	%rd9, [rotary_embedding_kernel_u8_param_5];
	ld.param.u64 	%rd10, [rotary_embedding_kernel_u8_param_6];
	ld.param.u32 	%r14, [rotary_embedding_kernel_u8_param_7];
	ld.param.u32 	%r11, [rotary_embedding_kernel_u8_param_8];
	ld.param.u32 	%r12, [rotary_embedding_kernel_u8_param_9];
	cvta.to.global.u64 	%rd13, %rd11;
	mov.u32 	%r15, %ctaid.x;
	cvt.u64.u32 	%rd1, %r15;
	mul.wide.u32 	%rd14, %r15, 8;
	add.s64 	%rd15, %rd13, %rd14;
	ld.global.nc.u64 	%rd16, [%rd15];
	cvt.s64.s32 	%rd17, %r13;
	mad.lo.s64 	%rd2, %rd16, %rd17, %rd12;
	shr.u32 	%r16, %r13, 31;
	add.s32 	%r17, %r13, %r16;
	shr.s32 	%r1, %r17, 1;
	mul.lo.s32 	%r2, %r14, %r1;
	mov.u32 	%r33, %tid.x;
	setp.ge.s32 	%p1, %r33, %r2;
	@%p1 bra 	$L__BB0_3;
	mul.lo.s64 	%rd3, %rd9, %rd1;
	mov.u32 	%r4, %ntid.x;
	cvta.to.global.u64 	%rd4, %rd7;
	mov.u32 	%r32, %r33;
$L__BB0_2:
	cvt.s64.s32 	%rd20, %r1;
	div.s32 	%r20, %r32, %r1;
	mul.lo.s32 	%r21, %r20, %r12;
	cvt.s64.s32 	%rd21, %r21;
	add.s64 	%rd22, %rd3, %rd21;
	mul.lo.s32 	%r22, %r20, %r1;
	sub.s32 	%r23, %r32, %r22;
	shl.b32 	%r24, %r23, 1;
	cvt.s64.s32 	%rd23, %r23;
	add.s64 	%rd18, %rd2, %rd23;
	// begin inline asm
	ld.global.nc.u8 %r18, [%rd18];
	// end inline asm
	cvt.u16.u32 	%rs1, %r18;
	add.s64 	%rd19, %rd18, %rd20;
	// begin inline asm
	ld.global.nc.u8 %r19, [%rd19];
	// end inline asm
	cvt.u16.u32 	%rs2, %r19;
	cvt.s64.s32 	%rd24, %r24;
	add.s64 	%rd25, %rd22, %rd24;
	add.s64 	%rd26, %rd4, %rd25;
	ld.global.u8 	%rs3, [%rd26];
	ld.global.u8 	%rs4, [%rd26+1];
	mul.lo.s16 	%rs5, %rs3, %rs1;
	mul.lo.s16 	%rs6, %rs4, %rs2;
	sub.s16 	%rs7, %rs5, %rs6;
	st.global.u8 	[%rd26], %rs7;
	mul.lo.s16 	%rs8, %rs3, %rs2;
	mad.lo.s16 	%rs9, %rs4, %rs1, %rs8;
	st.global.u8 	[%rd26+1], %rs9;
	add.s32 	%r32, %r32, %r4;
	setp.lt.s32 	%p2, %r32, %r2;
	@%p2 bra 	$L__BB0_2;
$L__BB0_3:
	mul.lo.s32 	%r7, %r11, %r1;
	setp.ge.s32 	%p3, %r33, %r7;
	@%p3 bra 	$L__BB0_6;
	mul.lo.s64 	%rd5, %rd10, %rd1;
	mov.u32 	%r8, %ntid.x;
	cvta.to.global.u64 	%rd6, %rd8;
	cvt.s64.s32 	%rd29, %r1;
$L__BB0_5:
	div.s32 	%r27, %r33, %r1;
	mul.lo.s32 	%r28, %r27, %r12;
	cvt.s64.s32 	%rd30, %r28;
	add.s64 	%rd31, %rd5, %rd30;
	mul.lo.s32 	%r29, %r27, %r1;
	sub.s32 	%r30, %r33, %r29;
	shl.b32 	%r31, %r30, 1;
	cvt.s64.s32 	%rd32, %r30;
	add.s64 	%rd27, %rd2, %rd32;
	// begin inline asm
	ld.global.nc.u8 %r25, [%rd27];
	// end inline asm
	cvt.u16.u32 	%rs10, %r25;
	add.s64 	%rd28, %rd27, %rd29;
	// begin inline asm
	ld.global.nc.u8 %r26, [%rd28];
	// end inline asm
	cvt.u16.u32 	%rs11, %r26;
	cvt.s64.s32 	%rd33, %r31;
	add.s64 	%rd34, %rd31, %rd33;
	add.s64 	%rd35, %rd6, %rd34;
	ld.global.u8 	%rs12, [%rd35];
	ld.global.u8 	%rs13, [%rd35+1];
	mul.lo.s16 	%rs14, %rs12, %rs10;
	mul.lo.s16 	%rs15, %rs13, %rs11;
	sub.s16 	%rs16, %rs14, %rs15;
	st.global.u8 	[%rd35], %rs16;
	mul.lo.s16 	%rs17, %rs12, %rs11;
	mad.lo.s16 	%rs18, %rs13, %rs10, %rs17;
	st.global.u8 	[%rd35+1], %rs18;
	add.s32 	%r33, %r33, %r8;
	setp.lt.s32 	%p4, %r33, %r7;
	@%p4 bra 	$L__BB0_5;
$L__BB0_6:
	ret;

}
	// .globl	rotary_embedding_kernel_u32
.visible .entry rotary_embedding_kernel_u32(
	.param .u64 .ptr .align 1 rotary_embedding_kernel_u32_param_0,
	.param .u64 .ptr .align 1 rotary_embedding_kernel_u32_param_1,
	.param .u64 .ptr .align 1 rotary_embedding_kernel_u32_param_2,
	.param .u64 .ptr .align 1 rotary_embedding_kernel_u32_param_3,
	.param .u32 rotary_embedding_kernel_u32_param_4,
	.param .u64 rotary_embedding_kernel_u32_param_5,
	.param .u64 rotary_embedding_kernel_u32_param_6,
	.param .u32 rotary_embedding_kernel_u32_param_7,
	.param .u32 rotary_embedding_kernel_u32_param_8,
	.param .u32 rotary_embedding_kernel_u32_param_9
)
{
	.reg .pred 	%p<5>;
	.reg .b32 	%r<48>;
	.reg .b64 	%rd<40>;

	ld.param.u64 	%rd12, [rotary_embedding_kernel_u32_param_0];
	ld.param.u64 	%rd8, [rotary_embedding_kernel_u32_param_1];
	ld.param.u64 	%rd9, [rotary_embedding_kernel_u32_param_2];
	ld.param.u64 	%rd13, [rotary_embedding_kernel_u32_param_3];
	ld.param.u32 	%r13, [rotary_embedding_kernel_u32_param_4];
	ld.param.u64 	%rd10, [rotary_embedding_kernel_u32_param_5];
	ld.param.u64 	%rd11, [rotary_embedding_kernel_u32_param_6];
	ld.param.u32 	%r14, [rotary_embedding_kernel_u32_param_7];
	ld.param.u32 	%r11, [rotary_embedding_kernel_u32_param_8];
	ld.param.u32 	%r12, [rotary_embedding_kernel_u32_param_9];
	cvta.to.global.u64 	%rd14, %rd12;
	mov.u32 	%r15, %ctaid.x;
	cvt.u64.u32 	%rd1, %r15;
	mul.wide.u32 	%rd15, %r15, 8;
	add.s64 	%rd16, %rd14, %rd15;
	ld.global.nc.u64 	%rd17, [%rd16];
	cvt.s64.s32 	%rd18, %r13;
	mul.lo.s64 	%rd19, %rd17, %rd18;
	shl.b64 	%rd20, %rd19, 2;
	add.s64 	%rd2, %rd13, %rd20;
	shr.u32 	%r16, %r13, 31;
	add.s32 	%r17, %r13, %r16;
	shr.s32 	%r1, %r17, 1;
	mul.wide.s32 	%rd21, %r1, 4;
	add.s64 	%rd3, %rd2, %rd21;
	mul.lo.s32 	%r2, %r14, %r1;
	mov.u32 	%r47, %tid.x;
	setp.ge.s32 	%p1, %r47, %r2;
	@%p1 bra 	$L__BB1_3;
	mul.lo.s64 	%rd4, %rd10, %rd1;
	mov.u32 	%r4, %ntid.x;
	cvta.to.global.u64 	%rd5, %rd8;
	mov.u32 	%r46, %r47;
$L__BB1_2:
	div.s32 	%r20, %r46, %r1;
	mul.lo.s32 	%r21, %r20, %r12;
	cvt.s64.s32 	%rd24, %r21;
	add.s64 	%rd25, %rd4, %rd24;
	mul.lo.s32 	%r22, %r20, %r1;
	sub.s32 	%r23, %r46, %r22;
	shl.b32 	%r24, %r23, 1;
	mul.wide.s32 	%rd26, %r23, 4;
	add.s64 	%rd22, %rd2, %rd26;
	// begin inline asm
	ld.global.nc.u32 %r18, [%rd22];
	// end inline asm
	add.s64 	%rd23, %rd3, %rd26;
	// begin inline asm
	ld.global.nc.u32 %r19, [%rd23];
	// end inline asm
	cvt.s64.s32 	%rd27, %r24;
	add.s64 	%rd28, %rd25, %rd27;
	shl.b64 	%rd29, %rd28, 2;
	add.s64 	%rd30, %rd5, %rd29;
	ld.global.u32 	%r25, [%rd30];
	ld.global.u32 	%r26, [%rd30+4];
	mul.lo.s32 	%r27, %r25, %r18;
	mul.lo.s32 	%r28, %r26, %r19;
	sub.s32 	%r29, %r27, %r28;
	st.global.u32 	[%rd30], %r29;
	mul.lo.s32 	%r30, %r25, %r19;
	mad.lo.s32 	%r31, %r26, %r18, %r30;
	st.global.u32 	[%rd30+4], %r31;
	add.s32 	%r46, %r46, %r4;
	setp.lt.s32 	%p2, %r46, %r2;
	@%p2 bra 	$L__BB1_2;
$L__BB1_3:
	mul.lo.s32 	%r7, %r11, %r1;
	setp.ge.s32 	%p3, %r47, %r7;
	@%p3 bra 	$L__BB1_6;
	mul.lo.s64 	%rd6, %rd11, %rd1;
	mov.u32 	%r8, %ntid.x;
	cvta.to.global.u64 	%rd7, %rd9;
$L__BB1_5:
	div.s32 	%r34, %r47, %r1;
	mul.lo.s32 	%r35, %r34, %r12;
	cvt.s64.s32 	%rd33, %r35;
	add.s64 	%rd34, %rd6, %rd33;
	mul.lo.s32 	%r36, %r34, %r1;
	sub.s32 	%r37, %r47, %r36;
	shl.b32 	%r38, %r37, 1;
	mul.wide.s32 	%rd35, %r37, 4;
	add.s64 	%rd31, %rd2, %rd35;
	// begin inline asm
	ld.global.nc.u32 %r32, [%rd31];
	// end inline asm
	add.s64 	%rd32, %rd3, %rd35;
	// begin inline asm
	ld.global.nc.u32 %r33, [%rd32];
	// end inline asm
	cvt.s64.s32 	%rd36, %r38;
	add.s64 	%rd37, %rd34, %rd36;
	shl.b64 	%rd38, %rd37, 2;
	add.s64 	%rd39, %rd7, %rd38;
	ld.global.u32 	%r39, [%rd39];
	ld.global.u32 	%r40, [%rd39+4];
	mul.lo.s32 	%r41, %r39, %r32;
	mul.lo.s32 	%r42, %r40, %r33;
	sub.s32 	%r43, %r41, %r42;
	st.global.u32 	[%rd39], %r43;
	mul.lo.s32 	%r44, %r39, %r33;
	mad.lo.s32 	%r45, %r40, %r32, %r44;
	st.global.u32 	[%rd39+4], %r45;
	add.s32 	%r47, %r47, %r8;
	setp.lt.s32 	%p4, %r47, %r7;
	@%p4 bra 	$L__BB1_5;
$L__BB1_6:
	ret;

}
	// .globl	rotary_embedding_kernel_i64
.visible .entry rotary_embedding_kernel_i64(
	.param .u64 .ptr .align 1 rotary_embedding_kernel_i64_param_0,
	.param .u64 .ptr .align 1 rotary_embedding_kernel_i64_param_1,
	.param .u64 .ptr .align 1 rotary_embedding_kernel_i64_param_2,
	.param .u64 .ptr .align 1 rotary_embedding_kernel_i64_param_3,
	.param .u32 rotary_embedding_kernel_i64_param_4,
	.param .u64 rotary_embedding_kernel_i64_param_5,
	.param .u64 rotary_embedding_kernel_i64_param_6,
	.param .u32 rotary_embedding_kernel_i64_param_7,
	.param .u32 rotary_embedding_kernel_i64_param_8,
	.param .u32 rotary_embedding_kernel_i64_param_9
)
{
	.reg .pred 	%p<5>;
	.reg .b32 	%r<31>;
	.reg .b64 	%rd<60>;

	ld.param.u64 	%rd11, [rotary_embedding_kernel_i64_param_0];
	ld.param.u64 	%rd7, [rotary_embedding_kernel_i64_param_1];
	ld.param.u64 	%rd12, [rotary_embedding_kernel_i64_param_3];
	ld.param.u32 	%r12, [rotary_embedding_kernel_i64_param_4];
	ld.param.u32 	%r13, [rotary_embedding_kernel_i64_param_7];
	ld.param.u32 	%r11, [rotary_embedding_kernel_i64_param_9];
	cvta.to.global.u64 	%rd13, %rd11;
	mov.u32 	%r14, %ctaid.x;
	cvt.u64.u32 	%rd1, %r14;
	mul.wide.u32 	%rd14, %r14, 8;
	add.s64 	%rd15, %rd13, %rd14;
	ld.global.nc.u64 	%rd16, [%rd15];
	cvt.s64.s32 	%rd17, %r12;
	mul.lo.s64 	%rd18, %rd16, %rd17;
	shl.b64 	%rd19, %rd18, 3;
	add.s64 	%rd2, %rd12, %rd19;
	shr.u32 	%r15, %r12, 31;
	add.s32 	%r16, %r12, %r15;
	shr.s32 	%r1, %r16, 1;
	mul.wide.s32 	%rd20, %r1, 8;
	add.s64 	%rd3, %rd2, %rd20;
	mul.lo.s32 	%r2, %r13, %r1;
	mov.u32 	%r30, %tid.x;
	setp.ge.s32 	%p1, %r30, %r2;
	@%p1 bra 	$L__BB2_3;
	cvta.to.global.u64 	%rd4, %rd7;
	mov.u32 	%r29, %r30;
$L__BB2_2:
	ld.param.u64 	%rd58, [rotary_embedding_kernel_i64_param_5];
	div.s32 	%r17, %r29, %r1;
	mul.lo.s32 	%r18, %r17, %r11;
	cvt.s64.s32 	%rd25, %r18;
	mad.lo.s64 	%rd26, %rd58, %rd1, %rd25;
	mul.lo.s32 	%r19, %r17, %r1;
	sub.s32 	%r20, %r29, %r19;
	shl.b32 	%r21, %r20, 1;
	mul.wide.s32 	%rd27, %r20, 8;
	add.s64 	%rd22, %rd2, %rd27;
	// begin inline asm
	ld.global.nc.s64 %rd21, [%rd22];
	// end inline asm
	add.s64 	%rd24, %rd3, %rd27;
	// begin inline asm
	ld.global.nc.s64 %rd23, [%rd24];
	// end inline asm
	cvt.s64.s32 	%rd28, %r21;
	add.s64 	%rd29, %rd26, %rd28;
	shl.b64 	%rd30, %rd29, 3;
	add.s64 	%rd31, %rd4, %rd30;
	ld.global.u64 	%rd32, [%rd31];
	ld.global.u64 	%rd33, [%rd31+8];
	mul.lo.s64 	%rd34, %rd32, %rd21;
	mul.lo.s64 	%rd35, %rd33, %rd23;
	sub.s64 	%rd36, %rd34, %rd35;
	st.global.u64 	[%rd31], %rd36;
	mul.lo.s64 	%rd37, %rd32, %rd23;
	mad.lo.s64 	%rd38, %rd33, %rd21, %rd37;
	st.global.u64 	[%rd31+8], %rd38;
	mov.u32 	%r22, %ntid.x;
	add.s32 	%r29, %r29, %r22;
	setp.lt.s32 	%p2, %r29, %r2;
	@%p2 bra 	$L__BB2_2;
$L__BB2_3:
	ld.param.u32 	%r28, [rotary_embedding_kernel_i64_param_8];
	mul.lo.s32 	%r6, %r28, %r1;
	setp.ge.s32 	%p3, %r30, %r6;
	@%p3 bra 	$L__BB2_6;
	ld.param.u64 	%rd59, [rotary_embedding_kernel_i64_param_6];
	ld.param.u64 	%rd57, [rotary_embedding_kernel_i64_param_2];
	mul.lo.s64 	%rd5, %rd59, %rd1;
	mov.u32 	%r7, %ntid.x;
	cvta.to.global.u64 	%rd6, %rd57;
$L__BB2_5:
	div.s32 	%r23, %r30, %r1;
	mul.lo.s32 	%r24, %r23, %r11;
	cvt.s64.s32 	%rd43, %r24;
	add.s64 	%rd44, %rd5, %rd43;
	mul.lo.s32 	%r25, %r23, %r1;
	sub.s32 	%r26, %r30, %r25;
	shl.b32 	%r27, %r26, 1;
	mul.wide.s32 	%rd45, %r26, 8;
	add.s64 	%rd40, %rd2, %rd45;
	// begin inline asm
	ld.global.nc.s64 %rd39, [%rd40];
	// end inline asm
	add.s64 	%rd42, %rd3, %rd45;
	// begin inline asm
	ld.global.nc.s64 %rd41, [%rd42];
	// end inline asm
	cvt.s64.s32 	%rd46, %r27;
	add.s64 	%rd47, %rd44, %rd46;
	shl.b64 	%rd48, %rd47, 3;
	add.s64 	%rd49, %rd6, %rd48;
	ld.global.u64 	%rd50, [%rd49];
	ld.global.u64 	%rd51, [%rd49+8];
	mul.lo.s64 	%rd52, %rd50, %rd39;
	mul.lo.s64 	%rd53, %rd51, %rd41;
	sub.s64 	%rd54, %rd52, %rd53;
	st.global.u64 	[%rd49], %rd54;
	mul.lo.s64 	%rd55, %rd50, %rd41;
	mad.lo.s64 	%rd56, %rd51, %rd39, %rd55;
	st.global.u64 	[%rd49+8], %rd56;
	add.s32 	%r30, %r30, %r7;
	setp.lt.s32 	%p4, %r30, %r6;
	@%p4 bra 	$L__BB2_5;
$L__BB2_6:
	ret;

}
	// .globl	rotary_embedding_kernel_f32
.visible .entry rotary_embedding_kernel_f32(
	.param .u64 .ptr .align 1 rotary_embedding_kernel_f32_param_0,
	.param .u64 .ptr .align 1 rotary_embedding_kernel_f32_param_1,
	.param .u64 .ptr .align 1 rotary_embedding_kernel_f32_param_2,
	.param .u64 .ptr .align 1 rotary_embedding_kernel_f32_param_3,
	.param .u32 rotary_embedding_kernel_f32_param_4,
	.param .u64 rotary_embedding_kernel_f32_param_5,
	.param .u64 rotary_embedding_kernel_f32_param_6,
	.param .u32 rotary_embedding_kernel_f32_param_7,
	.param .u32 rotary_embedding_kernel_f32_param_8,
	.param .u32 rotary_embedding_kernel_f32_param_9
)
{
	.reg .pred 	%p<5>;
	.reg .b32 	%r<30>;
	.reg .b32 	%f<19>;
	.reg .b64 	%rd<40>;

	ld.param.u64 	%rd12, [rotary_embedding_kernel_f32_param_0];
	ld.param.u64 	%rd8, [rotary_embedding_kernel_f32_param_1];
	ld.param.u64 	%rd9, [rotary_embedding_kernel_f32_param_2];
	ld.param.u64 	%rd13, [rotary_embedding_kernel_f32_param_3];
	ld.param.u32 	%r13, [rotary_embedding_kernel_f32_param_4];
	ld.param.u64 	%rd10, [rotary_embedding_kernel_f32_param_5];
	ld.param.u64 	%rd11, [rotary_embedding_kernel_f32_param_6];
	ld.param.u32 	%r14, [rotary_embedding_kernel_f32_param_7];
	ld.param.u32 	%r11, [rotary_embedding_kernel_f32_param_8];
	ld.param.u32 	%r12, [rotary_embedding_kernel_f32_param_9];
	cvta.to.global.u64 	%rd14, %rd12;
	mov.u32 	%r15, %ctaid.x;
	cvt.u64.u32 	%rd1, %r15;
	mul.wide.u32 	%rd15, %r15, 8;
	add.s64 	%rd16, %rd14, %rd15;
	ld.global.nc.u64 	%rd17, [%rd16];
	cvt.s64.s32 	%rd18, %r13;
	mul.lo.s64 	%rd19, %rd17, %rd18;
	shl.b64 	%rd20, %rd19, 2;
	add.s64 	%rd2, %rd13, %rd20;
	shr.u32 	%r16, %r13, 31;
	add.s32 	%r17, %r13, %r16;
	shr.s32 	%r1, %r17, 1;
	mul.wide.s32 	%rd21, %r1, 4;
	add.s64 	%rd3, %rd2, %rd21;
	mul.lo.s32 	%r2, %r14, %r1;
	mov.u32 	%r29, %tid.x;
	setp.ge.s32 	%p1, %r29, %r2;
	@%p1 bra 	$L__BB3_3;
	mul.lo.s64 	%rd4, %rd10, %rd1;
	mov.u32 	%r4, %ntid.x;
	cvta.to.global.u64 	%rd5, %rd8;
	mov.u32 	%r28, %r29;
$L__BB3_2:
	div.s32 	%r18, %r28, %r1;
	mul.lo.s32 	%r19, %r18, %r12;
	cvt.s64.s32 	%rd24, %r19;
	add.s64 	%rd25, %rd4, %rd24;
	mul.lo.s32 	%r20, %r18, %r1;
	sub.s32 	%r21, %r28, %r20;
	shl.b32 	%r22, %r21, 1;
	mul.wide.s32 	%rd26, %r21, 4;
	add.s64 	%rd22, %rd2, %rd26;
	// begin inline asm
	ld.global.nc.f32 %f1, [%rd22];
	// end inline asm
	add.s64 	%rd23, %rd3, %rd26;
	// begin inline asm
	ld.global.nc.f32 %f2, [%rd23];
	// end inline asm
	cvt.s64.s32 	%rd27, %r22;
	add.s64 	%rd28, %rd25, %rd27;
	shl.b64 	%rd29, %rd28, 2;
	add.s64 	%rd30, %rd5, %rd29;
	ld.global.f32 	%f3, [%rd30];
	ld.global.f32 	%f4, [%rd30+4];
	mul.f32 	%f5, %f1, %f3;
	mul.f32 	%f6, %f2, %f4;
	sub.f32 	%f7, %f5, %f6;
	st.global.f32 	[%rd30], %f7;
	mul.f32 	%f8, %f1, %f4;
	fma.rn.f32 	%f9, %f2, %f3, %f8;
	st.global.f32 	[%rd30+4], %f9;
	add.s32 	%r28, %r28, %r4;
	setp.lt.s32 	%p2, %r28, %r2;
	@%p2 bra 	$L__BB3_2;
$L__BB3_3:
	mul.lo.s32 	%r7, %r11, %r1;
	setp.ge.s32 	%p3, %r29, %r7;
	@%p3 bra 	$L__BB3_6;
	mul.lo.s64 	%rd6, %rd11, %rd1;
	mov.u32 	%r8, %ntid.x;
	cvta.to.global.u64 	%rd7, %rd9;
$L__BB3_5:
	div.s32 	%r23, %r29, %r1;
	mul.lo.s32 	%r24, %r23, %r12;
	cvt.s64.s32 	%rd33, %r24;
	add.s64 	%rd34, %rd6, %rd33;
	mul.lo.s32 	%r25, %r23, %r1;
	sub.s32 	%r26, %r29, %r25;
	shl.b32 	%r27, %r26, 1;
	mul.wide.s32 	%rd35, %r26, 4;
	add.s64 	%rd31, %rd2, %rd35;
	// begin inline asm
	ld.global.nc.f32 %f10, [%rd31];
	// end inline asm
	add.s64 	%rd32, %rd3, %rd35;
	// begin inline asm
	ld.global.nc.f32 %f11, [%rd32];
	// end inline asm
	cvt.s64.s32 	%rd36, %r27;
	add.s64 	%rd37, %rd34, %rd36;
	shl.b64 	%rd38, %rd37, 2;
	add.s64 	%rd39, %rd7, %rd38;
	ld.global.f32 	%f12, [%rd39];
	ld.global.f32 	%f13, [%rd39+4];
	mul.f32 	%f14, %f10, %f12;
	mul.f32 	%f15, %f11, %f13;
	sub.f32 	%f16, %f14, %f15;
	st.global.f32 	[%rd39], %f16;
	mul.f32 	%f17, %f10, %f13;
	fma.rn.f32 	%f18, %f11, %f12, %f17;
	st.global.f32 	[%rd39+4], %f18;
	add.s32 	%r29, %r29, %r8;
	setp.lt.s32 	%p4, %r29, %r7;
	@%p4 bra 	$L__BB3_5;
$L__BB3_6:
	ret;

}
	// .globl	rotary_embedding_kernel_f64
.visible .entry rotary_embedding_kernel_f64(
	.param .u64 .ptr .align 1 rotary_embedding_kernel_f64_param_0,
	.param .u64 .ptr .align 1 rotary_embedding_kernel_f64_param_1,
	.param .u64 .ptr .align 1 rotary_embedding_kernel_f64_param_2,
	.param .u64 .ptr .align 1 rotary_embedding_kernel_f64_param_3,
	.param .u32 rotary_embedding_kernel_f64_param_4,
	.param .u64 rotary_embedding_kernel_f64_param_5,
	.param .u64 rotary_embedding_kernel_f64_param_6,
	.param .u32 rotary_embedding_kernel_f64_param_7,
	.param .u32 rotary_embedding_kernel_f64_param_8,
	.param .u32 rotary_embedding_kernel_f64_param_9
)
{
	.reg .pred 	%p<5>;
	.reg .b32 	%r<31>;
	.reg .b64 	%rd<42>;
	.reg .b64 	%fd<19>;

	ld.param.u64 	%rd11, [rotary_embedding_kernel_f64_param_0];
	ld.param.u64 	%rd7, [rotary_embedding_kernel_f64_param_1];
	ld.param.u64 	%rd12, [rotary_embedding_kernel_f64_param_3];
	ld.param.u32 	%r12, [rotary_embedding_kernel_f64_param_4];
	ld.param.u32 	%r13, [rotary_embedding_kernel_f64_param_7];
	ld.param.u32 	%r11, [rotary_embedding_kernel_f64_param_9];
	cvta.to.global.u64 	%rd13, %rd11;
	mov.u32 	%r14, %ctaid.x;
	cvt.u64.u32 	%rd1, %r14;
	mul.wide.u32 	%rd14, %r14, 8;
	add.s64 	%rd15, %rd13, %rd14;
	ld.global.nc.u64 	%rd16, [%rd15];
	cvt.s64.s32 	%rd17, %r12;
	mul.lo.s64 	%rd18, %rd16, %rd17;
	shl.b64 	%rd19, %rd18, 3;
	add.s64 	%rd2, %rd12, %rd19;
	shr.u32 	%r15, %r12, 31;
	add.s32 	%r16, %r12, %r15;
	shr.s32 	%r1, %r16, 1;
	mul.wide.s32 	%rd20, %r1, 8;
	add.s64 	%rd3, %rd2, %rd20;
	mul.lo.s32 	%r2, %r13, %r1;
	mov.u32 	%r30, %tid.x;
	setp.ge.s32 	%p1, %r30, %r2;
	@%p1 bra 	$L__BB4_3;
	cvta.to.global.u64 	%rd4, %rd7;
	mov.u32 	%r29, %r30;
$L__BB4_2:
	ld.param.u64 	%rd40, [rotary_embedding_kernel_f64_param_5];
	div.s32 	%r17, %r29, %r1;
	mul.lo.s32 	%r18, %r17, %r11;
	cvt.s64.s32 	%rd23, %r18;
	mad.lo.s64 	%rd24, %rd40, %rd1, %rd23;
	mul.lo.s32 	%r19, %r17, %r1;
	sub.s32 	%r20, %r29, %r19;
	shl.b32 	%r21, %r20, 1;
	mul.wide.s32 	%rd25, %r20, 8;
	add.s64 	%rd21, %rd2, %rd25;
	// begin inline asm
	ld.global.nc.f64 %fd1, [%rd21];
	// end inline asm
	add.s64 	%rd22, %rd3, %rd25;
	// begin inline asm
	ld.global.nc.f64 %fd2, [%rd22];
	// end inline asm
	cvt.s64.s32 	%rd26, %r21;
	add.s64 	%rd27, %rd24, %rd26;
	shl.b64 	%rd28, %rd27, 3;
	add.s64 	%rd29, %rd4, %rd28;
	ld.global.f64 	%fd3, [%rd29];
	ld.global.f64 	%fd4, [%rd29+8];
	mul.f64 	%fd5, %fd1, %fd3;
	mul.f64 	%fd6, %fd2, %fd4;
	sub.f64 	%fd7, %fd5, %fd6;
	st.global.f64 	[%rd29], %fd7;
	mul.f64 	%fd8, %fd1, %fd4;
	fma.rn.f64 	%fd9, %fd2, %fd3, %fd8;
	st.global.f64 	[%rd29+8], %fd9;
	mov.u32 	%r22, %ntid.x;
	add.s32 	%r29, %r29, %r22;
	setp.lt.s32 	%p2, %r29, %r2;
	@%p2 bra 	$L__BB4_2;
$L__BB4_3:
	ld.param.u32 	%r28, [rotary_embedding_kernel_f64_param_8];
	mul.lo.s32 	%r6, %r28, %r1;
	setp.ge.s32 	%p3, %r30, %r6;
	@%p3 bra 	$L__BB4_6;
	ld.param.u64 	%rd41, [rotary_embedding_kernel_f64_param_6];
	ld.param.u64 	%rd39, [rotary_embedding_kernel_f64_param_2];
	mul.lo.s64 	%rd5, %rd41, %rd1;
	mov.u32 	%r7, %ntid.x;
	cvta.to.global.u64 	%rd6, %rd39;
$L__BB4_5:
	div.s32 	%r23, %r30, %r1;
	mul.lo.s32 	%r24, %r23, %r11;
	cvt.s64.s32 	%rd32, %r24;
	add.s64 	%rd33, %rd5, %rd32;
	mul.lo.s32 	%r25, %r23, %r1;
	sub.s32 	%r26, %r30, %r25;
	shl.b32 	%r27, %r26, 1;
	mul.wide.s32 	%rd34, %r26, 8;
	add.s64 	%rd30, %rd2, %rd34;
	// begin inline asm
	ld.global.nc.f64 %fd10, [%rd30];
	// end inline asm
	add.s64 	%rd31, %rd3, %rd34;
	// begin inline asm
	ld.global.nc.f64 %fd11, [%rd31];
	// end inline asm
	cvt.s64.s32 	%rd35, %r27;
	add.s64 	%rd36, %rd33, %rd35;
	shl.b64 	%rd37, %rd36, 3;
	add.s64 	%rd38, %rd6, %rd37;
	ld.global.f64 	%fd12, [%rd38];
	ld.global.f64 	%fd13, [%rd38+8];
	mul.f64 	%fd14, %fd10, %fd12;
	mul.f64 	%fd15, %fd11, %fd13;
	sub.f64 	%fd16, %fd14, %fd15;
	st.global.f64 	[%rd38], %fd16;
	mul.f64 	%fd17, %fd10, %fd13;
	fma.rn.f64 	%fd18, %fd11, %fd12, %fd17;
	st.global.f64 	[%rd38+8], %fd18;
	add.s32 	%r30, %r30, %r7;
	setp.lt.s32 	%p4, %r30, %r6;
	@%p4 bra 	$L__BB4_5;
$L__BB4_6:
	ret;

}
	// .globl	rotary_embedding_kernel_f16
.visible .entry rotary_embedding_kernel_f16(
	.param .u64 .ptr .align 1 rotary_embedding_kernel_f16_param_0,
	.param .u64 .ptr .align 1 rotary_embedding_kernel_f16_param_1,
	.param .u64 .ptr .align 1 rotary_embedding_kernel_f16_param_2,
	.param .u64 .ptr .align 1 rotary_embedding_kernel_f16_param_3,
	.param .u32 rotary_embedding_kernel_f16_param_4,
	.param .u64 rotary_embedding_kernel_f16_param_5,
	.param .u64 rotary_embedding_kernel_f16_param_6,
	.param .u32 rotary_embedding_kernel_f16_param_7,
	.param .u32 rotary_embedding_kernel_f16_param_8,
	.param .u32 rotary_embedding_kernel_f16_param_9
)
{
	.reg .pred 	%p<5>;
	.reg .b16 	%rs<9>;
	.reg .b32 	%r<50>;
	.reg .b64 	%rd<40>;

	ld.param.u64 	%rd12, [rotary_embedding_kernel_f16_param_0];
	ld.param.u64 	%rd8, [rotary_embedding_kernel_f16_param_1];
	ld.param.u64 	%rd9, [rotary_embedding_kernel_f16_param_2];
	ld.param.u64 	%rd13, [rotary_embedding_kernel_f16_param_3];
	ld.param.u32 	%r13, [rotary_embedding_kernel_f16_param_4];
	ld.param.u64 	%rd10, [rotary_embedding_kernel_f16_param_5];
	ld.param.u64 	%rd11, [rotary_embedding_kernel_f16_param_6];
	ld.param.u32 	%r14, [rotary_embedding_kernel_f16_param_7];
	ld.param.u32 	%r11, [rotary_embedding_kernel_f16_param_8];
	ld.param.u32 	%r12, [rotary_embedding_kernel_f16_param_9];
	cvta.to.global.u64 	%rd14, %rd12;
	mov.u32 	%r15, %ctaid.x;
	cvt.u64.u32 	%rd1, %r15;
	mul.wide.u32 	%rd15, %r15, 8;
	add.s64 	%rd16, %rd14, %rd15;
	ld.global.nc.u64 	%rd17, [%rd16];
	cvt.s64.s32 	%rd18, %r13;
	mul.lo.s64 	%rd19, %rd17, %rd18;
	shl.b64 	%rd20, %rd19, 1;
	add.s64 	%rd2, %rd13, %rd20;
	shr.u32 	%r16, %r13, 31;
	add.s32 	%r17, %r13, %r16;
	shr.s32 	%r1, %r17, 1;
	mul.wide.s32 	%rd21, %r1, 2;
	add.s64 	%rd3, %rd2, %rd21;
	mul.lo.s32 	%r2, %r14, %r1;
	mov.u32 	%r49, %tid.x;
	setp.ge.s32 	%p1, %r49, %r2;
	@%p1 bra 	$L__BB5_3;
	mul.lo.s64 	%rd4, %rd10, %rd1;
	mov.u32 	%r4, %ntid.x;
	cvta.to.global.u64 	%rd5, %rd8;
	mov.u32 	%r48, %r49;
$L__BB5_2:
	div.s32 	%r18, %r48, %r1;
	mul.lo.s32 	%r19, %r18, %r12;
	cvt.s64.s32 	%rd24, %r19;
	add.s64 	%rd25, %rd4, %rd24;
	mul.lo.s32 	%r20, %r18, %r1;
	sub.s32 	%r21, %r48, %r20;
	shl.b32 	%r22, %r21, 1;
	mul.wide.s32 	%rd26, %r21, 2;
	add.s64 	%rd22, %rd2, %rd26;
	// begin inline asm
	ld.global.nc.s16 %rs1, [%rd22];
	// end inline asm
	add.s64 	%rd23, %rd3, %rd26;
	// begin inline asm
	ld.global.nc.s16 %rs2, [%rd23];
	// end inline asm
	cvt.s64.s32 	%rd27, %r22;
	add.s64 	%rd28, %rd25, %rd27;
	shl.b64 	%rd29, %rd28, 1;
	add.s64 	%rd30, %rd5, %rd29;
	ld.global.u16 	%rs3, [%rd30];
	ld.global.u16 	%rs4, [%rd30+2];
	cvt.u32.u16 	%r23, %rs3;
	cvt.u32.u16 	%r24, %rs1;
	mul.lo.s32 	%r25, %r23, %r24;
	cvt.u32.u16 	%r26, %rs4;
	cvt.u32.u16 	%r27, %rs2;
	mul.lo.s32 	%r28, %r26, %r27;
	sub.s32 	%r29, %r25, %r28;
	st.global.u16 	[%rd30], %r29;
	mul.wide.u16 	%r30, %rs4, %rs1;
	mul.wide.u16 	%r31, %rs3, %rs2;
	add.s32 	%r32, %r30, %r31;
	st.global.u16 	[%rd30+2], %r32;
	add.s32 	%r48, %r48, %r4;
	setp.lt.s32 	%p2, %r48, %r2;
	@%p2 bra 	$L__BB5_2;
$L__BB5_3:
	mul.lo.s32 	%r7, %r11, %r1;
	setp.ge.s32 	%p3, %r49, %r7;
	@%p3 bra 	$L__BB5_6;
	mul.lo.s64 	%rd6, %rd11, %rd1;
	mov.u32 	%r8, %ntid.x;
	cvta.to.global.u64 	%rd7, %rd9;
$L__BB5_5:
	div.s32 	%r33, %r49, %r1;
	mul.lo.s32 	%r34, %r33, %r12;
	cvt.s64.s32 	%rd33, %r34;
	add.s64 	%rd34, %rd6, %rd33;
	mul.lo.s32 	%r35, %r33, %r1;
	sub.s32 	%r36, %r49, %r35;
	shl.b32 	%r37, %r36, 1;
	mul.wide.s32 	%rd35, %r36, 2;
	add.s64 	%rd31, %rd2, %rd35;
	// begin inline asm
	ld.global.nc.s16 %rs5, [%rd31];
	// end inline asm
	add.s64 	%rd32, %rd3, %rd35;
	// begin inline asm
	ld.global.nc.s16 %rs6, [%rd32];
	// end inline asm
	cvt.s64.s32 	%rd36, %r37;
	add.s64 	%rd37, %rd34, %rd36;
	shl.b64 	%rd38, %rd37, 1;
	add.s64 	%rd39, %rd7, %rd38;
	ld.global.u16 	%rs7, [%rd39];
	ld.global.u16 	%rs8, [%rd39+2];
	cvt.u32.u16 	%r38, %rs7;
	cvt.u32.u16 	%r39, %rs5;
	mul.lo.s32 	%r40, %r38, %r39;
	cvt.u32.u16 	%r41, %rs8;
	cvt.u32.u16 	%r42, %rs6;
	mul.lo.s32 	%r43, %r41, %r42;
	sub.s32 	%r44, %r40, %r43;
	st.global.u16 	[%rd39], %r44;
	mul.wide.u16 	%r45, %rs8, %rs5;
	mul.wide.u16 	%r46, %rs7, %rs6;
	add.s32 	%r47, %r45, %r46;
	st.global.u16 	[%rd39+2], %r47;
	add.s32 	%r49, %r49, %r8;
	setp.lt.s32 	%p4, %r49, %r7;
	@%p4 bra 	$L__BB5_5;
$L__BB5_6:
	ret;

}
	// .globl	rotary_embedding_kernel_bf16
.visible .entry rotary_embedding_kernel_bf16(
	.param .u64 .ptr .align 1 rotary_embedding_kernel_bf16_param_0,
	.param .u64 .ptr .align 1 rotary_embedding_kernel_bf16_param_1,
	.param .u64 .ptr .align 1 rotary_embedding_kernel_bf16_param_2,
	.param .u64 .ptr .align 1 rotary_embedding_kernel_bf16_param_3,
	.param .u32 rotary_embedding_kernel_bf16_param_4,
	.param .u64 rotary_embedding_kernel_bf16_param_5,
	.param .u64 rotary_embedding_kernel_bf16_param_6,
	.param .u32 rotary_embedding_kernel_bf16_param_7,
	.param .u32 rotary_embedding_kernel_bf16_param_8,
	.param .u32 rotary_embedding_kernel_bf16_param_9
)
{
	.reg .pred 	%p<5>;
	.reg .b16 	%rs<9>;
	.reg .b32 	%r<50>;
	.reg .b64 	%rd<40>;

	ld.param.u64 	%rd12, [rotary_embedding_kernel_bf16_param_0];
	ld.param.u64 	%rd8, [rotary_embedding_kernel_bf16_param_1];
	ld.param.u64 	%rd9, [rotary_embedding_kernel_bf16_param_2];
	ld.param.u64 	%rd13, [rotary_embedding_kernel_bf16_param_3];
	ld.param.u32 	%r13, [rotary_embedding_kernel_bf16_param_4];
	ld.param.u64 	%rd10, [rotary_embedding_kernel_bf16_param_5];
	ld.param.u64 	%rd11, [rotary_embedding_kernel_bf16_param_6];
	ld.param.u32 	%r14, [rotary_embedding_kernel_bf16_param_7];
	ld.param.u32 	%r11, [rotary_embedding_kernel_bf16_param_8];
	ld.param.u32 	%r12, [rotary_embedding_kernel_bf16_param_9];
	cvta.to.global.u64 	%rd14, %rd12;
	mov.u32 	%r15, %ctaid.x;
	cvt.u64.u32 	%rd1, %r15;
	mul.wide.u32 	%rd15, %r15, 8;
	add.s64 	%rd16, %rd14, %rd15;
	ld.global.nc.u64 	%rd17, [%rd16];
	cvt.s64.s32 	%rd18, %r13;
	mul.lo.s64 	%rd19, %rd17, %rd18;
	shl.b64 	%rd20, %rd19, 1;
	add.s64 	%rd2, %rd13, %rd20;
	shr.u32 	%r16, %r13, 31;
	add.s32 	%r17, %r13, %r16;
	shr.s32 	%r1, %r17, 1;
	mul.wide.s32 	%rd21, %r1, 2;
	add.s64 	%rd3, %rd2, %rd21;
	mul.lo.s32 	%r2, %r14, %r1;
	mov.u32 	%r49, %tid.x;
	setp.ge.s32 	%p1, %r49, %r2;
	@%p1 bra 	$L__BB6_3;
	mul.lo.s64 	%rd4, %rd10, %rd1;
	mov.u32 	%r4, %ntid.x;
	cvta.to.global.u64 	%rd5, %rd8;
	mov.u32 	%r48, %r49;
$L__BB6_2:
	div.s32 	%r18, %r48, %r1;
	mul.lo.s32 	%r19, %r18, %r12;
	cvt.s64.s32 	%rd24, %r19;
	add.s64 	%rd25, %rd4, %rd24;
	mul.lo.s32 	%r20, %r18, %r1;
	sub.s32 	%r21, %r48, %r20;
	shl.b32 	%r22, %r21, 1;
	mul.wide.s32 	%rd26, %r21, 2;
	add.s64 	%rd22, %rd2, %rd26;
	// begin inline asm
	ld.global.nc.s16 %rs1, [%rd22];
	// end inline asm
	add.s64 	%rd23, %rd3, %rd26;
	// begin inline asm
	ld.global.nc.s16 %rs2, [%rd23];
	// end inline asm
	cvt.s64.s32 	%rd27, %r22;
	add.s64 	%rd28, %rd25, %rd27;
	shl.b64 	%rd29, %rd28, 1;
	add.s64 	%rd30, %rd5, %rd29;
	ld.global.u16 	%rs3, [%rd30];
	ld.global.u16 	%rs4, [%rd30+2];
	cvt.u32.u16 	%r23, %rs3;
	cvt.u32.u16 	%r24, %rs1;
	mul.lo.s32 	%r25, %r23, %r24;
	cvt.u32.u16 	%r26, %rs4;
	cvt.u32.u16 	%r27, %rs2;
	mul.lo.s32 	%r28, %r26, %r27;
	sub.s32 	%r29, %r25, %r28;
	st.global.u16 	[%rd30], %r29;
	mul.wide.u16 	%r30, %rs4, %rs1;
	mul.wide.u16 	%r31, %rs3, %rs2;
	add.s32 	%r32, %r30, %r31;
	st.global.u16 	[%rd30+2], %r32;
	add.s32 	%r48, %r48, %r4;
	setp.lt.s32 	%p2, %r48, %r2;
	@%p2 bra 	$L__BB6_2;
$L__BB6_3:
	mul.lo.s32 	%r7, %r11, %r1;
	setp.ge.s32 	%p3, %r49, %r7;
	@%p3 bra 	$L__BB6_6;
	mul.lo.s64 	%rd6, %rd11, %rd1;
	mov.u32 	%r8, %ntid.x;
	cvta.to.global.u64 	%rd7, %rd9;
$L__BB6_5:
	div.s32 	%r33, %r49, %r1;
	mul.lo.s32 	%r34, %r33, %r12;
	cvt.s64.s32 	%rd33, %r34;
	add.s64 	%rd34, %rd6, %rd33;
	mul.lo.s32 	%r35, %r33, %r1;
	sub.s32 	%r36, %r49, %r35;
	shl.b32 	%r37, %r36, 1;
	mul.wide.s32 	%rd35, %r36, 2;
	add.s64 	%rd31, %rd2, %rd35;
	// begin inline asm
	ld.global.nc.s16 %rs5, [%rd31];
	// end inline asm
	add.s64 	%rd32, %rd3, %rd35;
	// begin inline asm
	ld.global.nc.s16 %rs6, [%rd32];
	// end inline asm
	cvt.s64.s32 	%rd36, %r37;
	add.s64 	%rd37, %rd34, %rd36;
	shl.b64 	%rd38, %rd37, 1;
	add.s64 	%rd39, %rd7, %rd38;
	ld.global.u16 	%rs7, [%rd39];
	ld.global.u16 	%rs8, [%rd39+2];
	cvt.u32.u16 	%r38, %rs7;
	cvt.u32.u16 	%r39, %rs5;
	mul.lo.s32 	%r40, %r38, %r39;
	cvt.u32.u16 	%r41, %rs8;
	cvt.u32.u16 	%r42, %rs6;
	mul.lo.s32 	%r43, %r41, %r42;
	sub.s32 	%r44, %r40, %r43;
	st.global.u16 	[%rd39], %r44;
	mul.wide.u16 	%r45, %rs8, %rs5;
	mul.wide.u16 	%r46, %rs7, %rs6;
	add.s32 	%r47, %r45, %r46;
	st.global.u16 	[%rd39+2], %r47;
	add.s32 	%r49, %r49, %r8;
	setp.lt.s32 	%p4, %r49, %r7;
	@%p4 bra 	$L__BB6_5;
$L__BB6_6:
	ret;

}
	// .globl	rotary_embedding_kernel_u8_neox
.visible .entry rotary_embedding_kernel_u8_neox(
	.param .u64 .ptr .align 1 rotary_embedding_kernel_u8_neox_param_0,
	.param .u64 .ptr .align 1 rotary_embedding_kernel_u8_neox_param_1,
	.param .u64 .ptr .align 1 rotary_embedding_kernel_u8_neox_param_2,
	.param .u64 .ptr .align 1 rotary_embedding_kernel_u8_neox_param_3,
	.param .u32 rotary_embedding_kernel_u8_neox_param_4,
	.param .u64 rotary_embedding_kernel_u8_neox_param_5,
	.param .u64 rotary_embedding_kernel_u8_neox_param_6,
	.param .u32 rotary_embedding_kernel_u8_neox_param_7,
	.param .u32 rotary_embedding_kernel_u8_neox_param_8,
	.param .u32 rotary_embedding_kernel_u8_neox_param_9
)
{
	.reg .pred 	%p<5>;
	.reg .b16 	%rs<19>;
	.reg .b32 	%r<32>;
	.reg .b64 	%rd<36>;

	ld.param.u64 	%rd11, [rotary_embedding_kernel_u8_neox_param_0];
	ld.param.u64 	%rd7, [rotary_embedding_kernel_u8_neox_param_1];
	ld.param.u64 	%rd8, [rotary_embedding_kernel_u8_neox_param_2];
	ld.param.u64 	%rd12, [rotary_embedding_kernel_u8_neox_param_3];
	ld.param.u32 	%r13, [rotary_embedding_kernel_u8_neox_param_4];
	ld.param.u64 	%rd9, [rotary_embedding_kernel_u8_neox_param_5];
	ld.param.u64 	%rd10, [rotary_embedding_kernel_u8_neox_param_6];
	ld.param.u32 	%r14, [rotary_embedding_kernel_u8_neox_param_7];
	ld.param.u32 	%r11, [rotary_embedding_kernel_u8_neox_param_8];
	ld.param.u32 	%r12, [rotary_embedding_kernel_u8_neox_param_9];
	cvta.to.global.u64 	%rd13, %rd11;
	mov.u32 	%r15, %ctaid.x;
	cvt.u64.u32 	%rd1, %r15;
	mul.wide.u32 	%rd14, %r15, 8;
	add.s64 	%rd15, %rd13, %rd14;
	ld.global.nc.u64 	%rd16, [%rd15];
	cvt.s64.s32 	%rd17, %r13;
	mad.lo.s64 	%rd2, %rd16, %rd17, %rd12;
	shr.u32 	%r16, %r13, 31;
	add.s32 	%r17, %r13, %r16;
	shr.s32 	%r1, %r17, 1;
	mul.lo.s32 	%r2, %r14, %r1;
	mov.u32 	%r31, %tid.x;
	setp.ge.s32 	%p1, %r31, %r2;
	@%p1 bra 	$L__BB7_3;
	mul.lo.s64 	%rd3, %rd9, %rd1;
	mov.u32 	%r4, %ntid.x;
	cvta.to.global.u64 	%rd4, %rd7;
	mov.u32 	%r30, %r31;
$L__BB7_2:
	cvt.s64.s32 	%rd20, %r1;
	div.s32 	%r20, %r30, %r1;
	mul.lo.s32 	%r21, %r20, %r12;
	cvt.s64.s32 	%rd21, %r21;
	add.s64 	%rd22, %rd3, %rd21;
	mul.lo.s32 	%r22, %r20, %r1;
	sub.s32 	%r23, %r30, %r22;
	cvt.s64.s32 	%rd23, %r23;
	add.s64 	%rd18, %rd2, %rd23;
	// begin inline asm
	ld.global.nc.u8 %r18, [%rd18];
	// end inline asm
	cvt.u16.u32 	%rs1, %r18;
	add.s64 	%rd19, %rd18, %rd20;
	// begin inline asm
	ld.global.nc.u8 %r19, [%rd19];
	// end inline asm
	cvt.u16.u32 	%rs2, %r19;
	add.s64 	%rd24, %rd22, %rd23;
	add.s64 	%rd25, %rd4, %rd24;
	ld.global.u8 	%rs3, [%rd25];
	add.s64 	%rd26, %rd25, %rd20;
	ld.global.u8 	%rs4, [%rd26];
	mul.lo.s16 	%rs5, %rs3, %rs1;
	mul.lo.s16 	%rs6, %rs4, %rs2;
	sub.s16 	%rs7, %rs5, %rs6;
	st.global.u8 	[%rd25], %rs7;
	mul.lo.s16 	%rs8, %rs3, %rs2;
	mad.lo.s16 	%rs9, %rs4, %rs1, %rs8;
	st.global.u8 	[%rd26], %rs9;
	add.s32 	%r30, %r30, %r4;
	setp.lt.s32 	%p2, %r30, %r2;
	@%p2 bra 	$L__BB7_2;
$L__BB7_3:
	mul.lo.s32 	%r7, %r11, %r1;
	setp.ge.s32 	%p3, %r31, %r7;
	@%p3 bra 	$L__BB7_6;
	mul.lo.s64 	%rd5, %rd10, %rd1;
	mov.u32 	%r8, %ntid.x;
	cvta.to.global.u64 	%rd6, %rd8;
	cvt.s64.s32 	%rd29, %r1;
$L__BB7_5:
	div.s32 	%r26, %r31, %r1;
	mul.lo.s32 	%r27, %r26, %r12;
	cvt.s64.s32 	%rd30, %r27;
	add.s64 	%rd31, %rd5, %rd30;
	mul.lo.s32 	%r28, %r26, %r1;
	sub.s32 	%r29, %r31, %r28;
	cvt.s64.s32 	%rd32, %r29;
	add.s64 	%rd27, %rd2, %rd32;
	// begin inline asm
	ld.global.nc.u8 %r24, [%rd27];
	// end inline asm
	cvt.u16.u32 	%rs10, %r24;
	add.s64 	%rd28, %rd27, %rd29;
	// begin inline asm
	ld.global.nc.u8 %r25, [%rd28];
	// end inline asm
	cvt.u16.u32 	%rs11, %r25;
	add.s64 	%rd33, %rd31, %rd32;
	add.s64 	%rd34, %rd6, %rd33;
	ld.global.u8 	%rs12, [%rd34];
	add.s64 	%rd35, %rd34, %rd29;
	ld.global.u8 	%rs13, [%rd35];
	mul.lo.s16 	%rs14, %rs12, %rs10;
	mul.lo.s16 	%rs15, %rs13, %rs11;
	sub.s16 	%rs16, %rs14, %rs15;
	st.global.u8 	[%rd34], %rs16;
	mul.lo.s16 	%rs17, %rs12, %rs11;
	mad.lo.s16 	%rs18, %rs13, %rs10, %rs17;
	st.global.u8 	[%rd35], %rs18;
	add.s32 	%r31, %r31, %r8;
	setp.lt.s32 	%p4, %r31, %r7;
	@%p4 bra 	$L__BB7_5;
$L__BB7_6:
	ret;

}
	// .globl	rotary_embedding_kernel_u32_neox
.visible .entry rotary_embedding_kernel_u32_neox(
	.param .u64 .ptr .align 1 rotary_embedding_kernel_u32_neox_param_0,
	.param .u64 .ptr .align 1 rotary_embedding_kernel_u32_neox_param_1,
	.param .u64 .ptr .align 1 rotary_embedding_kernel_u32_neox_param_2,
	.param .u64 .ptr .align 1 rotary_embedding_kernel_u32_neox_param_3,
	.param .u32 rotary_embedding_kernel_u32_neox_param_4,
	.param .u64 rotary_embedding_kernel_u32_neox_param_5,
	.param .u64 rotary_embedding_kernel_u32_neox_param_6,
	.param .u32 rotary_embedding_kernel_u32_neox_param_7,
	.param .u32 rotary_embedding_kernel_u32_neox_param_8,
	.param .u32 rotary_embedding_kernel_u32_neox_param_9
)
{
	.reg .pred 	%p<5>;
	.reg .b32 	%r<46>;
	.reg .b64 	%rd<44>;

	ld.param.u64 	%rd12, [rotary_embedding_kernel_u32_neox_param_0];
	ld.param.u64 	%rd8, [rotary_embedding_kernel_u32_neox_param_1];
	ld.param.u64 	%rd9, [rotary_embedding_kernel_u32_neox_param_2];
	ld.param.u64 	%rd13, [rotary_embedding_kernel_u32_neox_param_3];
	ld.param.u32 	%r13, [rotary_embedding_kernel_u32_neox_param_4];
	ld.param.u64 	%rd10, [rotary_embedding_kernel_u32_neox_param_5];
	ld.param.u64 	%rd11, [rotary_embedding_kernel_u32_neox_param_6];
	ld.param.u32 	%r14, [rotary_embedding_kernel_u32_neox_param_7];
	ld.param.u32 	%r11, [rotary_embedding_kernel_u32_neox_param_8];
	ld.param.u32 	%r12, [rotary_embedding_kernel_u32_neox_param_9];
	cvta.to.global.u64 	%rd14, %rd12;
	mov.u32 	%r15, %ctaid.x;
	cvt.u64.u32 	%rd1, %r15;
	mul.wide.u32 	%rd15, %r15, 8;
	add.s64 	%rd16, %rd14, %rd15;
	ld.global.nc.u64 	%rd17, [%rd16];
	cvt.s64.s32 	%rd18, %r13;
	mul.lo.s64 	%rd19, %rd17, %rd18;
	shl.b64 	%rd20, %rd19, 2;
	add.s64 	%rd2, %rd13, %rd20;
	shr.u32 	%r16, %r13, 31;
	add.s32 	%r17, %r13, %r16;
	shr.s32 	%r1, %r17, 1;
	mul.wide.s32 	%rd21, %r1, 4;
	add.s64 	%rd3, %rd2, %rd21;
	mul.lo.s32 	%r2, %r14, %r1;
	mov.u32 	%r45, %tid.x;
	setp.ge.s32 	%p1, %r45, %r2;
	@%p1 bra 	$L__BB8_3;
	mul.lo.s64 	%rd4, %rd10, %rd1;
	mov.u32 	%r4, %ntid.x;
	cvta.to.global.u64 	%rd5, %rd8;
	mov.u32 	%r44, %r45;
$L__BB8_2:
	div.s32 	%r20, %r44, %r1;
	mul.lo.s32 	%r21, %r20, %r12;
	cvt.s64.s32 	%rd24, %r21;
	add.s64 	%rd25, %rd4, %rd24;
	mul.lo.s32 	%r22, %r20, %r1;
	sub.s32 	%r23, %r44, %r22;
	cvt.s64.s32 	%rd26, %r23;
	mul.wide.s32 	%rd27, %r23, 4;
	add.s64 	%rd22, %rd2, %rd27;
	// begin inline asm
	ld.global.nc.u32 %r18, [%rd22];
	// end inline asm
	add.s64 	%rd23, %rd3, %rd27;
	// begin inline asm
	ld.global.nc.u32 %r19, [%rd23];
	// end inline asm
	add.s64 	%rd28, %rd25, %rd26;
	shl.b64 	%rd29, %rd28, 2;
	add.s64 	%rd30, %rd5, %rd29;
	ld.global.u32 	%r24, [%rd30];
	add.s64 	%rd32, %rd30, %rd21;
	ld.global.u32 	%r25, [%rd32];
	mul.lo.s32 	%r26, %r24, %r18;
	mul.lo.s32 	%r27, %r25, %r19;
	sub.s32 	%r28, %r26, %r27;
	st.global.u32 	[%rd30], %r28;
	mul.lo.s32 	%r29, %r24, %r19;
	mad.lo.s32 	%r30, %r25, %r18, %r29;
	st.global.u32 	[%rd32], %r30;
	add.s32 	%r44, %r44, %r4;
	setp.lt.s32 	%p2, %r44, %r2;
	@%p2 bra 	$L__BB8_2;
$L__BB8_3:
	mul.lo.s32 	%r7, %r11, %r1;
	setp.ge.s32 	%p3, %r45, %r7;
	@%p3 bra 	$L__BB8_6;
	mul.lo.s64 	%rd6, %rd11, %rd1;
	mov.u32 	%r8, %ntid.x;
	cvta.to.global.u64 	%rd7, %rd9;
$L__BB8_5:
	div.s32 	%r33, %r45, %r1;
	mul.lo.s32 	%r34, %r33, %r12;
	cvt.s64.s32 	%rd35, %r34;
	add.s64 	%rd36, %rd6, %rd35;
	mul.lo.s32 	%r35, %r33, %r1;
	sub.s32 	%r36, %r45, %r35;
	cvt.s64.s32 	%rd37, %r36;
	mul.wide.s32 	%rd38, %r36, 4;
	add.s64 	%rd33, %rd2, %rd38;
	// begin inline asm
	ld.global.nc.u32 %r31, [%rd33];
	// end inline asm
	add.s64 	%rd34, %rd3, %rd38;
	// begin inline asm
	ld.global.nc.u32 %r32, [%rd34];
	// end inline asm
	add.s64 	%rd39, %rd36, %rd37;
	shl.b64 	%rd40, %rd39, 2;
	add.s64 	%rd41, %rd7, %rd40;
	ld.global.u32 	%r37, [%rd41];
	add.s64 	%rd43, %rd41, %rd21;
	ld.global.u32 	%r38, [%rd43];
	mul.lo.s32 	%r39, %r37, %r31;
	mul.lo.s32 	%r40, %r38, %r32;
	sub.s32 	%r41, %r39, %r40;
	st.global.u32 	[%rd41], %r41;
	mul.lo.s32 	%r42, %r37, %r32;
	mad.lo.s32 	%r43, %r38, %r31, %r42;
	st.global.u32 	[%rd43], %r43;
	add.s32 	%r45, %r45, %r8;
	setp.lt.s32 	%p4, %r45, %r7;
	@%p4 bra 	$L__BB8_5;
$L__BB8_6:
	ret;

}
	// .globl	rotary_embedding_kernel_i64_neox
.visible .entry rotary_embedding_kernel_i64_neox(
	.param .u64 .ptr .align 1 rotary_embedding_kernel_i64_neox_param_0,
	.param .u64 .ptr .align 1 rotary_embedding_kernel_i64_neox_param_1,
	.param .u64 .ptr .align 1 rotary_embedding_kernel_i64_neox_param_2,
	.param .u64 .ptr .align 1 rotary_embedding_kernel_i64_neox_param_3,
	.param .u32 rotary_embedding_kernel_i64_neox_param_4,
	.param .u64 rotary_embedding_kernel_i64_neox_param_5,
	.param .u64 rotary_embedding_kernel_i64_neox_param_6,
	.param .u32 rotary_embedding_kernel_i64_neox_param_7,
	.param .u32 rotary_embedding_kernel_i64_neox_param_8,
	.param .u32 rotary_embedding_kernel_i64_neox_param_9
)
{
	.reg .pred 	%p<5>;
	.reg .b32 	%r<29>;
	.reg .b64 	%rd<64>;

	ld.param.u64 	%rd11, [rotary_embedding_kernel_i64_neox_param_0];
	ld.param.u64 	%rd7, [rotary_embedding_kernel_i64_neox_param_1];
	ld.param.u64 	%rd12, [rotary_embedding_kernel_i64_neox_param_3];
	ld.param.u32 	%r12, [rotary_embedding_kernel_i64_neox_param_4];
	ld.param.u32 	%r13, [rotary_embedding_kernel_i64_neox_param_7];
	ld.param.u32 	%r11, [rotary_embedding_kernel_i64_neox_param_9];
	cvta.to.global.u64 	%rd13, %rd11;
	mov.u32 	%r14, %ctaid.x;
	cvt.u64.u32 	%rd1, %r14;
	mul.wide.u32 	%rd14, %r14, 8;
	add.s64 	%rd15, %rd13, %rd14;
	ld.global.nc.u64 	%rd16, [%rd15];
	cvt.s64.s32 	%rd17, %r12;
	mul.lo.s64 	%rd18, %rd16, %rd17;
	shl.b64 	%rd19, %rd18, 3;
	add.s64 	%rd2, %rd12, %rd19;
	shr.u32 	%r15, %r12, 31;
	add.s32 	%r16, %r12, %r15;
	shr.s32 	%r1, %r16, 1;
	mul.wide.s32 	%rd20, %r1, 8;
	add.s64 	%rd3, %rd2, %rd20;
	mul.lo.s32 	%r2, %r13, %r1;
	mov.u32 	%r28, %tid.x;
	setp.ge.s32 	%p1, %r28, %r2;
	@%p1 bra 	$L__BB9_3;
	cvta.to.global.u64 	%rd4, %rd7;
	mov.u32 	%r27, %r28;
$L__BB9_2:
	ld.param.u64 	%rd62, [rotary_embedding_kernel_i64_neox_param_5];
	div.s32 	%r17, %r27, %r1;
	mul.lo.s32 	%r18, %r17, %r11;
	cvt.s64.s32 	%rd25, %r18;
	mad.lo.s64 	%rd26, %rd62, %rd1, %rd25;
	mul.lo.s32 	%r19, %r17, %r1;
	sub.s32 	%r20, %r27, %r19;
	cvt.s64.s32 	%rd27, %r20;
	mul.wide.s32 	%rd28, %r20, 8;
	add.s64 	%rd22, %rd2, %rd28;
	// begin inline asm
	ld.global.nc.s64 %rd21, [%rd22];
	// end inline asm
	add.s64 	%rd24, %rd3, %rd28;
	// begin inline asm
	ld.global.nc.s64 %rd23, [%rd24];
	// end inline asm
	add.s64 	%rd29, %rd26, %rd27;
	shl.b64 	%rd30, %rd29, 3;
	add.s64 	%rd31, %rd4, %rd30;
	ld.global.u64 	%rd32, [%rd31];
	add.s64 	%rd34, %rd31, %rd20;
	ld.global.u64 	%rd35, [%rd34];
	mul.lo.s64 	%rd36, %rd32, %rd21;
	mul.lo.s64 	%rd37, %rd35, %rd23;
	sub.s64 	%rd38, %rd36, %rd37;
	st.global.u64 	[%rd31], %rd38;
	mul.lo.s64 	%rd39, %rd32, %rd23;
	mad.lo.s64 	%rd40, %rd35, %rd21, %rd39;
	st.global.u64 	[%rd34], %rd40;
	mov.u32 	%r21, %ntid.x;
	add.s32 	%r27, %r27, %r21;
	setp.lt.s32 	%p2, %r27, %r2;
	@%p2 bra 	$L__BB9_2;
$L__BB9_3:
	ld.param.u32 	%r26, [rotary_embedding_kernel_i64_neox_param_8];
	mul.lo.s32 	%r6, %r26, %r1;
	setp.ge.s32 	%p3, %r28, %r6;
	@%p3 bra 	$L__BB9_6;
	ld.param.u64 	%rd63, [rotary_embedding_kernel_i64_neox_param_6];
	ld.param.u64 	%rd61, [rotary_embedding_kernel_i64_neox_param_2];
	mul.lo.s64 	%rd5, %rd63, %rd1;
	mov.u32 	%r7, %ntid.x;
	cvta.to.global.u64 	%rd6, %rd61;
$L__BB9_5:
	div.s32 	%r22, %r28, %r1;
	mul.lo.s32 	%r23, %r22, %r11;
	cvt.s64.s32 	%rd45, %r23;
	add.s64 	%rd46, %rd5, %rd45;
	mul.lo.s32 	%r24, %r22, %r1;
	sub.s32 	%r25, %r28, %r24;
	cvt.s64.s32 	%rd47, %r25;
	mul.wide.s32 	%rd48, %r25, 8;
	add.s64 	%rd42, %rd2, %rd48;
	// begin inline asm
	ld.global.nc.s64 %rd41, [%rd42];
	// end inline asm
	add.s64 	%rd44, %rd3, %rd48;
	// begin inline asm
	ld.global.nc.s64 %rd43, [%rd44];
	// end inline asm
	add.s64 	%rd49, %rd46, %rd47;
	shl.b64 	%rd50, %rd49, 3;
	add.s64 	%rd51, %rd6, %rd50;
	ld.global.u64 	%rd52, [%rd51];
	add.s64 	%rd54, %rd51, %rd20;
	ld.global.u64 	%rd55, [%rd54];
	mul.lo.s64 	%rd56, %rd52, %rd41;
	mul.lo.s64 	%rd57, %rd55, %rd43;
	sub.s64 	%rd58, %rd56, %rd57;
	st.global.u64 	[%rd51], %rd58;
	mul.lo.s64 	%rd59, %rd52, %rd43;
	mad.lo.s64 	%rd60, %rd55, %rd41, %rd59;
	st.global.u64 	[%rd54], %rd60;
	add.s32 	%r28, %r28, %r7;
	setp.lt.s32 	%p4, %r28, %r6;
	@%p4 bra 	$L__BB9_5;
$L__BB9_6:
	ret;

}
	// .globl	rotary_embedding_kernel_f32_neox
.visible .entry rotary_embedding_kernel_f32_neox(
	.param .u64 .ptr .align 1 rotary_embedding_kernel_f32_neox_param_0,
	.param .u64 .ptr .align 1 rotary_embedding_kernel_f32_neox_param_1,
	.param .u64 .ptr .align 1 rotary_embedding_kernel_f32_neox_param_2,
	.param .u64 .ptr .align 1 rotary_embedding_kernel_f32_neox_param_3,
	.param .u32 rotary_embedding_kernel_f32_neox_param_4,
	.param .u64 rotary_embedding_kernel_f32_neox_param_5,
	.param .u64 rotary_embedding_kernel_f32_neox_param_6,
	.param .u32 rotary_embedding_kernel_f32_neox_param_7,
	.param .u32 rotary_embedding_kernel_f32_neox_param_8,
	.param .u32 rotary_embedding_kernel_f32_neox_param_9
)
{
	.reg .pred 	%p<5>;
	.reg .b32 	%r<28>;
	.reg .b32 	%f<19>;
	.reg .b64 	%rd<44>;

	ld.param.u64 	%rd12, [rotary_embedding_kernel_f32_neox_param_0];
	ld.param.u64 	%rd8, [rotary_embedding_kernel_f32_neox_param_1];
	ld.param.u64 	%rd9, [rotary_embedding_kernel_f32_neox_param_2];
	ld.param.u64 	%rd13, [rotary_embedding_kernel_f32_neox_param_3];
	ld.param.u32 	%r13, [rotary_embedding_kernel_f32_neox_param_4];
	ld.param.u64 	%rd10, [rotary_embedding_kernel_f32_neox_param_5];
	ld.param.u64 	%rd11, [rotary_embedding_kernel_f32_neox_param_6];
	ld.param.u32 	%r14, [rotary_embedding_kernel_f32_neox_param_7];
	ld.param.u32 	%r11, [rotary_embedding_kernel_f32_neox_param_8];
	ld.param.u32 	%r12, [rotary_embedding_kernel_f32_neox_param_9];
	cvta.to.global.u64 	%rd14, %rd12;
	mov.u32 	%r15, %ctaid.x;
	cvt.u64.u32 	%rd1, %r15;
	mul.wide.u32 	%rd15, %r15, 8;
	add.s64 	%rd16, %rd14, %rd15;
	ld.global.nc.u64 	%rd17, [%rd16];
	cvt.s64.s32 	%rd18, %r13;
	mul.lo.s64 	%rd19, %rd17, %rd18;
	shl.b64 	%rd20, %rd19, 2;
	add.s64 	%rd2, %rd13, %rd20;
	shr.u32 	%r16, %r13, 31;
	add.s32 	%r17, %r13, %r16;
	shr.s32 	%r1, %r17, 1;
	mul.wide.s32 	%rd21, %r1, 4;
	add.s64 	%rd3, %rd2, %rd21;
	mul.lo.s32 	%r2, %r14, %r1;
	mov.u32 	%r27, %tid.x;
	setp.ge.s32 	%p1, %r27, %r2;
	@%p1 bra 	$L__BB10_3;
	mul.lo.s64 	%rd4, %rd10, %rd1;
	mov.u32 	%r4, %ntid.x;
	cvta.to.global.u64 	%rd5, %rd8;
	mov.u32 	%r26, %r27;
$L__BB10_2:
	div.s32 	%r18, %r26, %r1;
	mul.lo.s32 	%r19, %r18, %r12;
	cvt.s64.s32 	%rd24, %r19;
	add.s64 	%rd25, %rd4, %rd24;
	mul.lo.s32 	%r20, %r18, %r1;
	sub.s32 	%r21, %r26, %r20;
	cvt.s64.s32 	%rd26, %r21;
	mul.wide.s32 	%rd27, %r21, 4;
	add.s64 	%rd22, %rd2, %rd27;
	// begin inline asm
	ld.global.nc.f32 %f1, [%rd22];
	// end inline asm
	add.s64 	%rd23, %rd3, %rd27;
	// begin inline asm
	ld.global.nc.f32 %f2, [%rd23];
	// end inline asm
	add.s64 	%rd28, %rd25, %rd26;
	shl.b64 	%rd29, %rd28, 2;
	add.s64 	%rd30, %rd5, %rd29;
	ld.global.f32 	%f3, [%rd30];
	add.s64 	%rd32, %rd30, %rd21;
	ld.global.f32 	%f4, [%rd32];
	mul.f32 	%f5, %f1, %f3;
	mul.f32 	%f6, %f2, %f4;
	sub.f32 	%f7, %f5, %f6;
	st.global.f32 	[%rd30], %f7;
	mul.f32 	%f8, %f1, %f4;
	fma.rn.f32 	%f9, %f2, %f3, %f8;
	st.global.f32 	[%rd32], %f9;
	add.s32 	%r26, %r26, %r4;
	setp.lt.s32 	%p2, %r26, %r2;
	@%p2 bra 	$L__BB10_2;
$L__BB10_3:
	mul.lo.s32 	%r7, %r11, %r1;
	setp.ge.s32 	%p3, %r27, %r7;
	@%p3 bra 	$L__BB10_6;
	mul.lo.s64 	%rd6, %rd11, %rd1;
	mov.u32 	%r8, %ntid.x;
	cvta.to.global.u64 	%rd7, %rd9;
$L__BB10_5:
	div.s32 	%r22, %r27, %r1;
	mul.lo.s32 	%r23, %r22, %r12;
	cvt.s64.s32 	%rd35, %r23;
	add.s64 	%rd36, %rd6, %rd35;
	mul.lo.s32 	%r24, %r22, %r1;
	sub.s32 	%r25, %r27, %r24;
	cvt.s64.s32 	%rd37, %r25;
	mul.wide.s32 	%rd38, %r25, 4;
	add.s64 	%rd33, %rd2, %rd38;
	// begin inline asm
	ld.global.nc.f32 %f10, [%rd33];
	// end inline asm
	add.s64 	%rd34, %rd3, %rd38;
	// begin inline asm
	ld.global.nc.f32 %f11, [%rd34];
	// end inline asm
	add.s64 	%rd39, %rd36, %rd37;
	shl.b64 	%rd40, %rd39, 2;
	add.s64 	%rd41, %rd7, %rd40;
	ld.global.f32 	%f12, [%rd41];
	add.s64 	%rd43, %rd41, %rd21;
	ld.global.f32 	%f13, [%rd43];
	mul.f32 	%f14, %f10, %f12;
	mul.f32 	%f15, %f11, %f13;
	sub.f32 	%f16, %f14, %f15;
	st.global.f32 	[%rd41], %f16;
	mul.f32 	%f17, %f10, %f13;
	fma.rn.f32 	%f18, %f11, %f12, %f17;
	st.global.f32 	[%rd43], %f18;
	add.s32 	%r27, %r27, %r8;
	setp.lt.s32 	%p4, %r27, %r7;
	@%p4 bra 	$L__BB10_5;
$L__BB10_6:
	ret;

}
	// .globl	rotary_embedding_kernel_f64_neox
.visible .entry rotary_embedding_kernel_f64_neox(
	.param .u64 .ptr .align 1 rotary_embedding_kernel_f64_neox_param_0,
	.param .u64 .ptr .align 1 rotary_embedding_kernel_f64_neox_param_1,
	.param .u64 .ptr .align 1 rotary_embedding_kernel_f64_neox_param_2,
	.param .u64 .ptr .align 1 rotary_embedding_kernel_f64_neox_param_3,
	.param .u32 rotary_embedding_kernel_f64_neox_param_4,
	.param .u64 rotary_embedding_kernel_f64_neox_param_5,
	.param .u64 rotary_embedding_kernel_f64_neox_param_6,
	.param .u32 rotary_embedding_kernel_f64_neox_param_7,
	.param .u32 rotary_embedding_kernel_f64_neox_param_8,
	.param .u32 rotary_embedding_kernel_f64_neox_param_9
)
{
	.reg .pred 	%p<5>;
	.reg .b32 	%r<29>;
	.reg .b64 	%rd<46>;
	.reg .b64 	%fd<19>;

	ld.param.u64 	%rd11, [rotary_embedding_kernel_f64_neox_param_0];
	ld.param.u64 	%rd7, [rotary_embedding_kernel_f64_neox_param_1];
	ld.param.u64 	%rd12, [rotary_embedding_kernel_f64_neox_param_3];
	ld.param.u32 	%r12, [rotary_embedding_kernel_f64_neox_param_4];
	ld.param.u32 	%r13, [rotary_embedding_kernel_f64_neox_param_7];
	ld.param.u32 	%r11, [rotary_embedding_kernel_f64_neox_param_9];
	cvta.to.global.u64 	%rd13, %rd11;
	mov.u32 	%r14, %ctaid.x;
	cvt.u64.u32 	%rd1, %r14;
	mul.wide.u32 	%rd14, %r14, 8;
	add.s64 	%rd15, %rd13, %rd14;
	ld.global.nc.u64 	%rd16, [%rd15];
	cvt.s64.s32 	%rd17, %r12;
	mul.lo.s64 	%rd18, %rd16, %rd17;
	shl.b64 	%rd19, %rd18, 3;
	add.s64 	%rd2, %rd12, %rd19;
	shr.u32 	%r15, %r12, 31;
	add.s32 	%r16, %r12, %r15;
	shr.s32 	%r1, %r16, 1;
	mul.wide.s32 	%rd20, %r1, 8;
	add.s64 	%rd3, %rd2, %rd20;
	mul.lo.s32 	%r2, %r13, %r1;
	mov.u32 	%r28, %tid.x;
	setp.ge.s32 	%p1, %r28, %r2;
	@%p1 bra 	$L__BB11_3;
	cvta.to.global.u64 	%rd4, %rd7;
	mov.u32 	%r27, %r28;
$L__BB11_2:
	ld.param.u64 	%rd44, [rotary_embedding_kernel_f64_neox_param_5];
	div.s32 	%r17, %r27, %r1;
	mul.lo.s32 	%r18, %r17, %r11;
	cvt.s64.s32 	%rd23, %r18;
	mad.lo.s64 	%rd24, %rd44, %rd1, %rd23;
	mul.lo.s32 	%r19, %r17, %r1;
	sub.s32 	%r20, %r27, %r19;
	cvt.s64.s32 	%rd25, %r20;
	mul.wide.s32 	%rd26, %r20, 8;
	add.s64 	%rd21, %rd2, %rd26;
	// begin inline asm
	ld.global.nc.f64 %fd1, [%rd21];
	// end inline asm
	add.s64 	%rd22, %rd3, %rd26;
	// begin inline asm
	ld.global.nc.f64 %fd2, [%rd22];
	// end inline asm
	add.s64 	%rd27, %rd24, %rd25;
	shl.b64 	%rd28, %rd27, 3;
	add.s64 	%rd29, %rd4, %rd28;
	ld.global.f64 	%fd3, [%rd29];
	add.s64 	%rd31, %rd29, %rd20;
	ld.global.f64 	%fd4, [%rd31];
	mul.f64 	%fd5, %fd1, %fd3;
	mul.f64 	%fd6, %fd2, %fd4;
	sub.f64 	%fd7, %fd5, %fd6;
	st.global.f64 	[%rd29], %fd7;
	mul.f64 	%fd8, %fd1, %fd4;
	fma.rn.f64 	%fd9, %fd2, %fd3, %fd8;
	st.global.f64 	[%rd31], %fd9;
	mov.u32 	%r21, %ntid.x;
	add.s32 	%r27, %r27, %r21;
	setp.lt.s32 	%p2, %r27, %r2;
	@%p2 bra 	$L__BB11_2;
$L__BB11_3:
	ld.param.u32 	%r26, [rotary_embedding_kernel_f64_neox_param_8];
	mul.lo.s32 	%r6, %r26, %r1;
	setp.ge.s32 	%p3, %r28, %r6;
	@%p3 bra 	$L__BB11_6;
	ld.param.u64 	%rd45, [rotary_embedding_kernel_f64_neox_param_6];
	ld.param.u64 	%rd43, [rotary_embedding_kernel_f64_neox_param_2];
	mul.lo.s64 	%rd5, %rd45, %rd1;
	mov.u32 	%r7, %ntid.x;
	cvta.to.global.u64 	%rd6, %rd43;
$L__BB11_5:
	div.s32 	%r22, %r28, %r1;
	mul.lo.s32 	%r23, %r22, %r11;
	cvt.s64.s32 	%rd34, %r23;
	add.s64 	%rd35, %rd5, %rd34;
	mul.lo.s32 	%r24, %r22, %r1;
	sub.s32 	%r25, %r28, %r24;
	cvt.s64.s32 	%rd36, %r25;
	mul.wide.s32 	%rd37, %r25, 8;
	add.s64 	%rd32, %rd2, %rd37;
	// begin inline asm
	ld.global.nc.f64 %fd10, [%rd32];
	// end inline asm
	add.s64 	%rd33, %rd3, %rd37;
	// begin inline asm
	ld.global.nc.f64 %fd11, [%rd33];
	// end inline asm
	add.s64 	%rd38, %rd35, %rd36;
	shl.b64 	%rd39, %rd38, 3;
	add.s64 	%rd40, %rd6, %rd39;
	ld.global.f64 	%fd12, [%rd40];
	add.s64 	%rd42, %rd40, %rd20;
	ld.global.f64 	%fd13, [%rd42];
	mul.f64 	%fd14, %fd10, %fd12;
	mul.f64 	%fd15, %fd11, %fd13;
	sub.f64 	%fd16, %fd14, %fd15;
	st.global.f64 	[%rd40], %fd16;
	mul.f64 	%fd17, %fd10, %fd13;
	fma.rn.f64 	%fd18, %fd11, %fd12, %fd17;
	st.global.f64 	[%rd42], %fd18;
	add.s32 	%r28, %r28, %r7;
	setp.lt.s32 	%p4, %r28, %r6;
	@%p4 bra 	$L__BB11_5;
$L__BB11_6:
	ret;

}
	// .globl	rotary_embedding_kernel_f16_neox
.visible .entry rotary_embedding_kernel_f16_neox(
	.param .u64 .ptr .align 1 rotary_embedding_kernel_f16_neox_param_0,
	.param .u64 .ptr .align 1 rotary_embedding_kernel_f16_neox_param_1,
	.param .u64 .ptr .align 1 rotary_embedding_kernel_f16_neox_param_2,
	.param .u64 .ptr .align 1 rotary_embedding_kernel_f16_neox_param_3,
	.param .u32 rotary_embedding_kernel_f16_neox_param_4,
	.param .u64 rotary_embedding_kernel_f16_neox_param_5,
	.param .u64 rotary_embedding_kernel_f16_neox_param_6,
	.param .u32 rotary_embedding_kernel_f16_neox_param_7,
	.param .u32 rotary_embedding_kernel_f16_neox_param_8,
	.param .u32 rotary_embedding_kernel_f16_neox_param_9
)
{
	.reg .pred 	%p<5>;
	.reg .b16 	%rs<9>;
	.reg .b32 	%r<48>;
	.reg .b64 	%rd<44>;

	ld.param.u64 	%rd12, [rotary_embedding_kernel_f16_neox_param_0];
	ld.param.u64 	%rd8, [rotary_embedding_kernel_f16_neox_param_1];
	ld.param.u64 	%rd9, [rotary_embedding_kernel_f16_neox_param_2];
	ld.param.u64 	%rd13, [rotary_embedding_kernel_f16_neox_param_3];
	ld.param.u32 	%r13, [rotary_embedding_kernel_f16_neox_param_4];
	ld.param.u64 	%rd10, [rotary_embedding_kernel_f16_neox_param_5];
	ld.param.u64 	%rd11, [rotary_embedding_kernel_f16_neox_param_6];
	ld.param.u32 	%r14, [rotary_embedding_kernel_f16_neox_param_7];
	ld.param.u32 	%r11, [rotary_embedding_kernel_f16_neox_param_8];
	ld.param.u32 	%r12, [rotary_embedding_kernel_f16_neox_param_9];
	cvta.to.global.u64 	%rd14, %rd12;
	mov.u32 	%r15, %ctaid.x;
	cvt.u64.u32 	%rd1, %r15;
	mul.wide.u32 	%rd15, %r15, 8;
	add.s64 	%rd16, %rd14, %rd15;
	ld.global.nc.u64 	%rd17, [%rd16];
	cvt.s64.s32 	%rd18, %r13;
	mul.lo.s64 	%rd19, %rd17, %rd18;
	shl.b64 	%rd20, %rd19, 1;
	add.s64 	%rd2, %rd13, %rd20;
	shr.u32 	%r16, %r13, 31;
	add.s32 	%r17, %r13, %r16;
	shr.s32 	%r1, %r17, 1;
	mul.wide.s32 	%rd21, %r1, 2;
	add.s64 	%rd3, %rd2, %rd21;
	mul.lo.s32 	%r2, %r14, %r1;
	mov.u32 	%r47, %tid.x;
	setp.ge.s32 	%p1, %r47, %r2;
	@%p1 bra 	$L__BB12_3;
	mul.lo.s64 	%rd4, %rd10, %rd1;
	mov.u32 	%r4, %ntid.x;
	cvta.to.global.u64 	%rd5, %rd8;
	mov.u32 	%r46, %r47;
$L__BB12_2:
	div.s32 	%r18, %r46, %r1;
	mul.lo.s32 	%r19, %r18, %r12;
	cvt.s64.s32 	%rd24, %r19;
	add.s64 	%rd25, %rd4, %rd24;
	mul.lo.s32 	%r20, %r18, %r1;
	sub.s32 	%r21, %r46, %r20;
	cvt.s64.s32 	%rd26, %r21;
	mul.wide.s32 	%rd27, %r21, 2;
	add.s64 	%rd22, %rd2, %rd27;
	// begin inline asm
	ld.global.nc.s16 %rs1, [%rd22];
	// end inline asm
	add.s64 	%rd23, %rd3, %rd27;
	// begin inline asm
	ld.global.nc.s16 %rs2, [%rd23];
	// end inline asm
	add.s64 	%rd28, %rd25, %rd26;
	shl.b64 	%rd29, %rd28, 1;
	add.s64 	%rd30, %rd5, %rd29;
	ld.global.u16 	%rs3, [%rd30];
	mul.wide.s32 	%rd31, %r1, 2;
	add.s64 	%rd32, %rd30, %rd31;
	ld.global.u16 	%rs4, [%rd32];
	cvt.u32.u16 	%r22, %rs3;
	cvt.u32.u16 	%r23, %rs1;
	mul.lo.s32 	%r24, %r22, %r23;
	cvt.u32.u16 	%r25, %rs4;
	cvt.u32.u16 	%r26, %rs2;
	mul.lo.s32 	%r27, %r25, %r26;
	sub.s32 	%r28, %r24, %r27;
	st.global.u16 	[%rd30], %r28;
	mul.wide.u16 	%r29, %rs4, %rs1;
	mul.wide.u16 	%r30, %rs3, %rs2;
	add.s32 	%r31, %r29, %r30;
	st.global.u16 	[%rd32], %r31;
	add.s32 	%r46, %r46, %r4;
	setp.lt.s32 	%p2, %r46, %r2;
	@%p2 bra 	$L__BB12_2;
$L__BB12_3:
	mul.lo.s32 	%r7, %r11, %r1;
	setp.ge.s32 	%p3, %r47, %r7;
	@%p3 bra 	$L__BB12_6;
	mul.lo.s64 	%rd6, %rd11, %rd1;
	mov.u32 	%r8, %ntid.x;
	cvta.to.global.u64 	%rd7, %rd9;
	mul.wide.s32 	%rd42, %r1, 2;
$L__BB12_5:
	div.s32 	%r32, %r47, %r1;
	mul.lo.s32 	%r33, %r32, %r12;
	cvt.s64.s32 	%rd35, %r33;
	add.s64 	%rd36, %rd6, %rd35;
	mul.lo.s32 	%r34, %r32, %r1;
	sub.s32 	%r35, %r47, %r34;
	cvt.s64.s32 	%rd37, %r35;
	mul.wide.s32 	%rd38, %r35, 2;
	add.s64 	%rd33, %rd2, %rd38;
	// begin inline asm
	ld.global.nc.s16 %rs5, [%rd33];
	// end inline asm
	add.s64 	%rd34, %rd3, %rd38;
	// begin inline asm
	ld.global.nc.s16 %rs6, [%rd34];
	// end inline asm
	add.s64 	%rd39, %rd36, %rd37;
	shl.b64 	%rd40, %rd39, 1;
	add.s64 	%rd41, %rd7, %rd40;
	ld.global.u16 	%rs7, [%rd41];
	add.s64 	%rd43, %rd41, %rd42;
	ld.global.u16 	%rs8, [%rd43];
	cvt.u32.u16 	%r36, %rs7;
	cvt.u32.u16 	%r37, %rs5;
	mul.lo.s32 	%r38, %r36, %r37;
	cvt.u32.u16 	%r39, %rs8;
	cvt.u32.u16 	%r40, %rs6;
	mul.lo.s32 	%r41, %r39, %r40;
	sub.s32 	%r42, %r38, %r41;
	st.global.u16 	[%rd41], %r42;
	mul.wide.u16 	%r43, %rs8, %rs5;
	mul.wide.u16 	%r44, %rs7, %rs6;
	add.s32 	%r45, %r43, %r44;
	st.global.u16 	[%rd43], %r45;
	add.s32 	%r47, %r47, %r8;
	setp.lt.s32 	%p4, %r47, %r7;
	@%p4 bra 	$L__BB12_5;
$L__BB12_6:
	ret;

}
	// .globl	rotary_embedding_kernel_bf16_neox
.visible .entry rotary_embedding_kernel_bf16_neox(
	.param .u64 .ptr .align 1 rotary_embedding_kernel_bf16_neox_param_0,
	.param .u64 .ptr .align 1 rotary_embedding_kernel_bf16_neox_param_1,
	.param .u64 .ptr .align 1 rotary_embedding_kernel_bf16_neox_param_2,
	.param .u64 .ptr .align 1 rotary_embedding_kernel_bf16_neox_param_3,
	.param .u32 rotary_embedding_kernel_bf16_neox_param_4,
	.param .u64 rotary_embedding_kernel_bf16_neox_param_5,
	.param .u64 rotary_embedding_kernel_bf16_neox_param_6,
	.param .u32 rotary_embedding_kernel_bf16_neox_param_7,
	.param .u32 rotary_embedding_kernel_bf16_neox_param_8,
	.param .u32 rotary_embedding_kernel_bf16_neox_param_9
)
{
	.reg .pred 	%p<5>;
	.reg .b16 	%rs<9>;
	.reg .b32 	%r<48>;
	.reg .b64 	%rd<44>;

	ld.param.u64 	%rd12, [rotary_embedding_kernel_bf16_neox_param_0];
	ld.param.u64 	%rd8, [rotary_embedding_kernel_bf16_neox_param_1];
	ld.param.u64 	%rd9, [rotary_embedding_kernel_bf16_neox_param_2];
	ld.param.u64 	%rd13, [rotary_embedding_kernel_bf16_neox_param_3];
	ld.param.u32 	%r13, [rotary_embedding_kernel_bf16_neox_param_4];
	ld.param.u64 	%rd10, [rotary_embedding_kernel_bf16_neox_param_5];
	ld.param.u64 	%rd11, [rotary_embedding_kernel_bf16_neox_param_6];
	ld.param.u32 	%r14, [rotary_embedding_kernel_bf16_neox_param_7];
	ld.param.u32 	%r11, [rotary_embedding_kernel_bf16_neox_param_8];
	ld.param.u32 	%r12, [rotary_embedding_kernel_bf16_neox_param_9];
	cvta.to.global.u64 	%rd14, %rd12;
	mov.u32 	%r15, %ctaid.x;
	cvt.u64.u32 	%rd1, %r15;
	mul.wide.u32 	%rd15, %r15, 8;
	add.s64 	%rd16, %rd14, %rd15;
	ld.global.nc.u64 	%rd17, [%rd16];
	cvt.s64.s32 	%rd18, %r13;
	mul.lo.s64 	%rd19, %rd17, %rd18;
	shl.b64 	%rd20, %rd19, 1;
	add.s64 	%rd2, %rd13, %rd20;
	shr.u32 	%r16, %r13, 31;
	add.s32 	%r17, %r13, %r16;
	shr.s32 	%r1, %r17, 1;
	mul.wide.s32 	%rd21, %r1, 2;
	add.s64 	%rd3, %rd2, %rd21;
	mul.lo.s32 	%r2, %r14, %r1;
	mov.u32 	%r47, %tid.x;
	setp.ge.s32 	%p1, %r47, %r2;
	@%p1 bra 	$L__BB13_3;
	mul.lo.s64 	%rd4, %rd10, %rd1;
	mov.u32 	%r4, %ntid.x;
	cvta.to.global.u64 	%rd5, %rd8;
	mov.u32 	%r46, %r47;
$L__BB13_2:
	div.s32 	%r18, %r46, %r1;
	mul.lo.s32 	%r19, %r18, %r12;
	cvt.s64.s32 	%rd24, %r19;
	add.s64 	%rd25, %rd4, %rd24;
	mul.lo.s32 	%r20, %r18, %r1;
	sub.s32 	%r21, %r46, %r20;
	cvt.s64.s32 	%rd26, %r21;
	mul.wide.s32 	%rd27, %r21, 2;
	add.s64 	%rd22, %rd2, %rd27;
	// begin inline asm
	ld.global.nc.s16 %rs1, [%rd22];
	// end inline asm
	add.s64 	%rd23, %rd3, %rd27;
	// begin inline asm
	ld.global.nc.s16 %rs2, [%rd23];
	// end inline asm
	add.s64 	%rd28, %rd25, %rd26;
	shl.b64 	%rd29, %rd28, 1;
	add.s64 	%rd30, %rd5, %rd29;
	ld.global.u16 	%rs3, [%rd30];
	mul.wide.s32 	%rd31, %r1, 2;
	add.s64 	%rd32, %rd30, %rd31;
	ld.global.u16 	%rs4, [%rd32];
	cvt.u32.u16 	%r22, %rs3;
	cvt.u32.u16 	%r23, %rs1;
	mul.lo.s32 	%r24, %r22, %r23;
	cvt.u32.u16 	%r25, %rs4;
	cvt.u32.u16 	%r26, %rs2;
	mul.lo.s32 	%r27, %r25, %r26;
	sub.s32 	%r28, %r24, %r27;
	st.global.u16 	[%rd30], %r28;
	mul.wide.u16 	%r29, %rs4, %rs1;
	mul.wide.u16 	%r30, %rs3, %rs2;
	add.s32 	%r31, %r29, %r30;
	st.global.u16 	[%rd32], %r31;
	add.s32 	%r46, %r46, %r4;
	setp.lt.s32 	%p2, %r46, %r2;
	@%p2 bra 	$L__BB13_2;
$L__BB13_3:
	mul.lo.s32 	%r7, %r11, %r1;
	setp.ge.s32 	%p3, %r47, %r7;
	@%p3 bra 	$L__BB13_6;
	mul.lo.s64 	%rd6, %rd11, %rd1;
	mov.u32 	%r8, %ntid.x;
	cvta.to.global.u64 	%rd7, %rd9;
	mul.wide.s32 	%rd42, %r1, 2;
$L__BB13_5:
	div.s32 	%r32, %r47, %r1;
	mul.lo.s32 	%r33, %r32, %r12;
	cvt.s64.s32 	%rd35, %r33;
	add.s64 	%rd36, %rd6, %rd35;
	mul.lo.s32 	%r34, %r32, %r1;
	sub.s32 	%r35, %r47, %r34;
	cvt.s64.s32 	%rd37, %r35;
	mul.wide.s32 	%rd38, %r35, 2;
	add.s64 	%rd33, %rd2, %rd38;
	// begin inline asm
	ld.global.nc.s16 %rs5, [%rd33];
	// end inline asm
	add.s64 	%rd34, %rd3, %rd38;
	// begin inline asm
	ld.global.nc.s16 %rs6, [%rd34];
	// end inline asm
	add.s64 	%rd39, %rd36, %rd37;
	shl.b64 	%rd40, %rd39, 1;
	add.s64 	%rd41, %rd7, %rd40;
	ld.global.u16 	%rs7, [%rd41];
	add.s64 	%rd43, %rd41, %rd42;
	ld.global.u16 	%rs8, [%rd43];
	cvt.u32.u16 	%r36, %rs7;
	cvt.u32.u16 	%r37, %rs5;
	mul.lo.s32 	%r38, %r36, %r37;
	cvt.u32.u16 	%r39, %rs8;
	cvt.u32.u16 	%r40, %rs6;
	mul.lo.s32 	%r41, %r39, %r40;
	sub.s32 	%r42, %r38, %r41;
	st.global.u16 	[%rd41], %r42;
	mul.wide.u16 	%r43, %rs8, %rs5;
	mul.wide.u16 	%r44, %rs7, %rs6;
	add.s32 	%r45, %r43, %r44;
	st.global.u16 	[%rd43], %r45;
	add.s32 	%r47, %r47, %r8;
	setp.lt.s32 	%p4, %r47, %r7;
	@%p4 bra 	$L__BB13_5;
$L__BB13_6:
	ret;

}


// ===== COMPILED SASS (sm_100) =====

	.target	sm_100

	.elftype	@"ET_EXEC"


//--------------------- .note.nv.tkinfo           --------------------------
	.section	.note.nv.tkinfo,"",@"SHT_NOTE"
	.sectionflags	@"SHF_NOTE_NV_TKINFO"
	.tkinfo
        /*0018*/ 	.word	0x00000002
        /*0030*/ 	.string	""
        /*0030*/ 	.string	"ptxas"
        /*0030*/ 	.string	"Cuda compilation tools, release 13.0, V13.0.88"
        /*0030*/ 	.string	"Build cuda_13.0.r13.0/compiler.36424714_0"
        /*0030*/ 	.string	"-arch sm_100 -m 64 "



//--------------------- .note.nv.cuinfo           --------------------------
	.section	.note.nv.cuinfo,"",@"SHT_NOTE"
	.sectionflags	@"SHF_NOTE_NV_CUINFO"
        /*0018*/ 	.short	0x0002
        /*001a*/ 	.short	0x0064
        /*001c*/ 	.short	0x0082
	.zero		2


//--------------------- .nv.info                  --------------------------
	.section	.nv.info,"",@"SHT_CUDA_INFO"
	.align	4


	//----- nvinfo : EIATTR_REGCOUNT
	.align		4
        /*0000*/ 	.byte	0x04, 0x2f
        /*0002*/ 	.short	(.L_1 - .L_0)
	.align		4
.L_0:
        /*0004*/ 	.word	index@(rotary_embedding_kernel_u8)
        /*0008*/ 	.word	0x0000001a


	//----- nvinfo : EIATTR_FRAME_SIZE
	.align		4
.L_1:
        /*000c*/ 	.byte	0x04, 0x11
        /*000e*/ 	.short	(.L_3 - .L_2)
	.align		4
.L_2:
        /*0010*/ 	.word	index@(rotary_embedding_kernel_u8)
        /*0014*/ 	.word	0x00000000


	//----- nvinfo : EIATTR_REGCOUNT
	.align		4
.L_3:
        /*0018*/ 	.byte	0x04, 0x2f
        /*001a*/ 	.short	(.L_5 - .L_4)
	.align		4
.L_4:
        /*001c*/ 	.word	index@(rotary_embedding_kernel_u32)
        /*0020*/ 	.word	0x0000001a


	//----- nvinfo : EIATTR_FRAME_SIZE
	.align		4
.L_5:
        /*0024*/ 	.byte	0x04, 0x11
        /*0026*/ 	.short	(.L_7 - .L_6)
	.align		4
.L_6:
        /*0028*/ 	.word	index@(rotary_embedding_kernel_u32)
        /*002c*/ 	.word	0x00000000


	//----- nvinfo : EIATTR_REGCOUNT
	.align		4
.L_7:
        /*0030*/ 	.byte	0x04, 0x2f
        /*0032*/ 	.short	(.L_9 - .L_8)
	.align		4
.L_8:
        /*0034*/ 	.word	index@(rotary_embedding_kernel_i64)
        /*0038*/ 	.word	0x0000001c


	//----- nvinfo : EIATTR_FRAME_SIZE
	.align		4
.L_9:
        /*003c*/ 	.byte	0x04, 0x11
        /*003e*/ 	.short	(.L_11 - .L_10)
	.align		4
.L_10:
        /*0040*/ 	.word	index@(rotary_embedding_kernel_i64)
        /*0044*/ 	.word	0x00000000


	//----- nvinfo : EIATTR_REGCOUNT
	.align		4
.L_11:
        /*0048*/ 	.byte	0x04, 0x2f
        /*004a*/ 	.short	(.L_13 - .L_12)
	.align		4
.L_12:
        /*004c*/ 	.word	index@(rotary_embedding_kernel_f32)
        /*0050*/ 	.word	0x0000001a


	//----- nvinfo : EIATTR_FRAME_SIZE
	.align		4
.L_13:
        /*0054*/ 	.byte	0x04, 0x11
        /*0056*/ 	.short	(.L_15 - .L_14)
	.align		4
.L_14:
        /*0058*/ 	.word	index@(rotary_embedding_kernel_f32)
        /*005c*/ 	.word	0x00000000


	//----- nvinfo : EIATTR_REGCOUNT
	.align		4
.L_15:
        /*0060*/ 	.byte	0x04, 0x2f
        /*0062*/ 	.short	(.L_17 - .L_16)
	.align		4
.L_16:
        /*0064*/ 	.word	index@(rotary_embedding_kernel_f64)
        /*0068*/ 	.word	0x0000001b


	//----- nvinfo : EIATTR_FRAME_SIZE
	.align		4
.L_17:
        /*006c*/ 	.byte	0x04, 0x11
        /*006e*/ 	.short	(.L_19 - .L_18)
	.align		4
.L_18:
        /*0070*/ 	.word	index@(rotary_embedding_kernel_f64)
        /*0074*/ 	.word	0x00000000


	//----- nvinfo : EIATTR_REGCOUNT
	.align		4
.L_19:
        /*0078*/ 	.byte	0x04, 0x2f
        /*007a*/ 	.short	(.L_21 - .L_20)
	.align		4
.L_20:
        /*007c*/ 	.word	index@(rotary_embedding_kernel_f16)
        /*0080*/ 	.word	0x0000001b


	//----- nvinfo : EIATTR_FRAME_SIZE
	.align		4
.L_21:
        /*0084*/ 	.byte	0x04, 0x11
        /*0086*/ 	.short	(.L_23 - .L_22)
	.align		4
.L_22:
        /*0088*/ 	.word	index@(rotary_embedding_kernel_f16)
        /*008c*/ 	.word	0x00000000


	//----- nvinfo : EIATTR_REGCOUNT
	.align		4
.L_23:
        /*0090*/ 	.byte	0x04, 0x2f
        /*0092*/ 	.short	(.L_25 - .L_24)
	.align		4
.L_24:
        /*0094*/ 	.word	index@(rotary_embedding_kernel_bf16)
        /*0098*/ 	.word	0x0000001b


	//----- nvinfo : EIATTR_FRAME_SIZE
	.align		4
.L_25:
        /*009c*/ 	.byte	0x04, 0x11
        /*009e*/ 	.short	(.L_27 - .L_26)
	.align		4
.L_26:
        /*00a0*/ 	.word	index@(rotary_embedding_kernel_bf16)
        /*00a4*/ 	.word	0x00000000


	//----- nvinfo : EIATTR_REGCOUNT
	.align		4
.L_27:
        /*00a8*/ 	.byte	0x04, 0x2f
        /*00aa*/ 	.short	(.L_29 - .L_28)
	.align		4
.L_28:
        /*00ac*/ 	.word	index@(rotary_embedding_kernel_u8_neox)
        /*00b0*/ 	.word	0x0000001c


	//----- nvinfo : EIATTR_FRAME_SIZE
	.align		4
.L_29:
        /*00b4*/ 	.byte	0x04, 0x11
        /*00b6*/ 	.short	(.L_31 - .L_30)
	.align		4
.L_30:
        /*00b8*/ 	.word	index@(rotary_embedding_kernel_u8_neox)
        /*00bc*/ 	.word	0x00000000


	//----- nvinfo : EIATTR_REGCOUNT
	.align		4
.L_31:
        /*00c0*/ 	.byte	0x04, 0x2f
        /*00c2*/ 	.short	(.L_33 - .L_32)
	.align		4
.L_32:
        /*00c4*/ 	.word	index@(rotary_embedding_kernel_u32_neox)
        /*00c8*/ 	.word	0x0000001c


	//----- nvinfo : EIATTR_FRAME_SIZE
	.align		4
.L_33:
        /*00cc*/ 	.byte	0x04, 0x11
        /*00ce*/ 	.short	(.L_35 - .L_34)
	.align		4
.L_34:
        /*00d0*/ 	.word	index@(rotary_embedding_kernel_u32_neox)
        /*00d4*/ 	.word	0x00000000


	//----- nvinfo : EIATTR_REGCOUNT
	.align		4
.L_35:
        /*00d8*/ 	.byte	0x04, 0x2f
        /*00da*/ 	.short	(.L_37 - .L_36)
	.align		4
.L_36:
        /*00dc*/ 	.word	index@(rotary_embedding_kernel_i64_neox)
        /*00e0*/ 	.word	0x0000001c


	//----- nvinfo : EIATTR_FRAME_SIZE
	.align		4
.L_37:
        /*00e4*/ 	.byte	0x04, 0x11
        /*00e6*/ 	.short	(.L_39 - .L_38)
	.align		4
.L_38:
        /*00e8*/ 	.word	index@(rotary_embedding_kernel_i64_neox)
        /*00ec*/ 	.word	0x00000000


	//----- nvinfo : EIATTR_REGCOUNT
	.align		4
.L_39:
        /*00f0*/ 	.byte	0x04, 0x2f
        /*00f2*/ 	.short	(.L_41 - .L_40)
	.align		4
.L_40:
        /*00f4*/ 	.word	index@(rotary_embedding_kernel_f32_neox)
        /*00f8*/ 	.word	0x0000001c


	//----- nvinfo : EIATTR_FRAME_SIZE
	.align		4
.L_41:
        /*00fc*/ 	.byte	0x04, 0x11
        /*00fe*/ 	.short	(.L_43 - .L_42)
	.align		4
.L_42:
        /*0100*/ 	.word	index@(rotary_embedding_kernel_f32_neox)
        /*0104*/ 	.word	0x00000000


	//----- nvinfo : EIATTR_REGCOUNT
	.align		4
.L_43:
        /*0108*/ 	.byte	0x04, 0x2f
        /*010a*/ 	.short	(.L_45 - .L_44)
	.align		4
.L_44:
        /*010c*/ 	.word	index@(rotary_embedding_kernel_f64_neox)
        /*0110*/ 	.word	0x0000001d


	//----- nvinfo : EIATTR_FRAME_SIZE
	.align		4
.L_45:
        /*0114*/ 	.byte	0x04, 0x11
        /*0116*/ 	.short	(.L_47 - .L_46)
	.align		4
.L_46:
        /*0118*/ 	.word	index@(rotary_embedding_kernel_f64_neox)
        /*011c*/ 	.word	0x00000000


	//----- nvinfo : EIATTR_REGCOUNT
	.align		4
.L_47:
        /*0120*/ 	.byte	0x04, 0x2f
        /*0122*/ 	.short	(.L_49 - .L_48)
	.align		4
.L_48:
        /*0124*/ 	.word	index@(rotary_embedding_kernel_f16_neox)
        /*0128*/ 	.word	0x0000001d


	//----- nvinfo : EIATTR_FRAME_SIZE
	.align		4
.L_49:
        /*012c*/ 	.byte	0x04, 0x11
        /*012e*/ 	.short	(.L_51 - .L_50)
	.align		4
.L_50:
        /*0130*/ 	.word	index@(rotary_embedding_kernel_f16_neox)
        /*0134*/ 	.word	0x00000000


	//----- nvinfo : EIATTR_REGCOUNT
	.align		4
.L_51:
        /*0138*/ 	.byte	0x04, 0x2f
        /*013a*/ 	.short	(.L_53 - .L_52)
	.align		4
.L_52:
        /*013c*/ 	.word	index@(rotary_embedding_kernel_bf16_neox)
        /*0140*/ 	.word	0x0000001d


	//----- nvinfo : EIATTR_FRAME_SIZE
	.align		4
.L_53:
        /*0144*/ 	.byte	0x04, 0x11
        /*0146*/ 	.short	(.L_55 - .L_54)
	.align		4
.L_54:
        /*0148*/ 	.word	index@(rotary_embedding_kernel_bf16_neox)
        /*014c*/ 	.word	0x00000000


	//----- nvinfo : EIATTR_MIN_STACK_SIZE
	.align		4
.L_55:
        /*0150*/ 	.byte	0x04, 0x12
        /*0152*/ 	.short	(.L_57 - .L_56)
	.align		4
.L_56:
        /*0154*/ 	.word	index@(rotary_embedding_kernel_bf16_neox)
        /*0158*/ 	.word	0x00000000


	//----- nvinfo : EIATTR_MIN_STACK_SIZE
	.align		4
.L_57:
        /*015c*/ 	.byte	0x04, 0x12
        /*015e*/ 	.short	(.L_59 - .L_58)
	.align		4
.L_58:
        /*0160*/ 	.word	index@(rotary_embedding_kernel_f16_neox)
        /*0164*/ 	.word	0x00000000


	//----- nvinfo : EIATTR_MIN_STACK_SIZE
	.align		4
.L_59:
        /*0168*/ 	.byte	0x04, 0x12
        /*016a*/ 	.short	(.L_61 - .L_60)
	.align		4
.L_60:
        /*016c*/ 	.word	index@(rotary_embedding_kernel_f64_neox)
        /*0170*/ 	.word	0x00000000


	//----- nvinfo : EIATTR_MIN_STACK_SIZE
	.align		4
.L_61:
        /*0174*/ 	.byte	0x04, 0x12
        /*0176*/ 	.short	(.L_63 - .L_62)
	.align		4
.L_62:
        /*0178*/ 	.word	index@(rotary_embedding_kernel_f32_neox)
        /*017c*/ 	.word	0x00000000


	//----- nvinfo : EIATTR_MIN_STACK_SIZE
	.align		4
.L_63:
        /*0180*/ 	.byte	0x04, 0x12
        /*0182*/ 	.short	(.L_65 - .L_64)
	.align		4
.L_64:
        /*0184*/ 	.word	index@(rotary_embedding_kernel_i64_neox)
        /*0188*/ 	.word	0x00000000


	//----- nvinfo : EIATTR_MIN_STACK_SIZE
	.align		4
.L_65:
        /*018c*/ 	.byte	0x04, 0x12
        /*018e*/ 	.short	(.L_67 - .L_66)
	.align		4
.L_66:
        /*0190*/ 	.word	index@(rotary_embedding_kernel_u32_neox)
        /*0194*/ 	.word	0x00000000


	//----- nvinfo : EIATTR_MIN_STACK_SIZE
	.align		4
.L_67:
        /*0198*/ 	.byte	0x04, 0x12
        /*019a*/ 	.short	(.L_69 - .L_68)
	.align		4
.L_68:
        /*019c*/ 	.word	index@(rotary_embedding_kernel_u8_neox)
        /*01a0*/ 	.word	0x00000000


	//----- nvinfo : EIATTR_MIN_STACK_SIZE
	.align		4
.L_69:
        /*01a4*/ 	.byte	0x04, 0x12
        /*01a6*/ 	.short	(.L_71 - .L_70)
	.align		4
.L_70:
        /*01a8*/ 	.word	index@(rotary_embedding_kernel_bf16)
        /*01ac*/ 	.word	0x00000000


	//----- nvinfo : EIATTR_MIN_STACK_SIZE
	.align		4
.L_71:
        /*01b0*/ 	.byte	0x04, 0x12
        /*01b2*/ 	.short	(.L_73 - .L_72)
	.align		4
.L_72:
        /*01b4*/ 	.word	index@(rotary_embedding_kernel_f16)
        /*01b8*/ 	.word	0x00000000


	//----- nvinfo : EIATTR_MIN_STACK_SIZE
	.align		4
.L_73:
        /*01bc*/ 	.byte	0x04, 0x12
        /*01be*/ 	.short	(.L_75 - .L_74)
	.align		4
.L_74:
        /*01c0*/ 	.word	index@(rotary_embedding_kernel_f64)
        /*01c4*/ 	.word	0x00000000


	//----- nvinfo : EIATTR_MIN_STACK_SIZE
	.align		4
.L_75:
        /*01c8*/ 	.byte	0x04, 0x12
        /*01ca*/ 	.short	(.L_77 - .L_76)
	.align		4
.L_76:
        /*01cc*/ 	.word	index@(rotary_embedding_kernel_f32)
        /*01d0*/ 	.word	0x00000000


	//----- nvinfo : EIATTR_MIN_STACK_SIZE
	.align		4
.L_77:
        /*01d4*/ 	.byte	0x04, 0x12
        /*01d6*/ 	.short	(.L_79 - .L_78)
	.align		4
.L_78:
        /*01d8*/ 	.word	index@(rotary_embedding_kernel_i64)
        /*01dc*/ 	.word	0x00000000


	//----- nvinfo : EIATTR_MIN_STACK_SIZE
	.align		4
.L_79:
        /*01e0*/ 	.byte	0x04, 0x12
        /*01e2*/ 	.short	(.L_81 - .L_80)
	.align		4
.L_80:
        /*01e4*/ 	.word	index@(rotary_embedding_kernel_u32)
        /*01e8*/ 	.word	0x00000000


	//----- nvinfo : EIATTR_MIN_STACK_SIZE
	.align		4
.L_81:
        /*01ec*/ 	.byte	0x04, 0x12
        /*01ee*/ 	.short	(.L_83 - .L_82)
	.align		4
.L_82:
        /*01f0*/ 	.word	index@(rotary_embedding_kernel_u8)
        /*01f4*/ 	.word	0x00000000
.L_83:


//--------------------- .nv.compat                --------------------------
	.section	.nv.compat,"",@"SHT_CUDA_COMPAT_INFO"
	.align	4
        /*0000*/ 	.byte	0x02, 0x09, 0x00, 0x00, 0x02, 0x02, 0x01, 0x00, 0x02, 0x05, 0x05, 0x00, 0x03, 0x07, 0x01, 0x01
        /*0010*/ 	.byte	0x02, 0x03, 0x00, 0x00, 0x02, 0x06, 0x01, 0x00, 0x04, 0x0b, 0x08, 0x00, 0x01, 0x00, 0x00, 0x00
        /*0020*/ 	.byte	0x00, 0x00, 0x00, 0x00


//--------------------- .nv.info.rotary_embedding_kernel_bf16_neox --------------------------
	.section	.nv.info.rotary_embedding_kernel_bf16_neox,"",@"SHT_CUDA_INFO"
	.sectionflags	@""
	.align	4


	//----- nvinfo : EIATTR_CUDA_API_VERSION
	.align		4
        /*0000*/ 	.byte	0x04, 0x37
        /*0002*/ 	.short	(.L_85 - .L_84)
.L_84:
        /*0004*/ 	.word	0x00000082


	//----- nvinfo : EIATTR_KPARAM_INFO
	.align		4
.L_85:
        /*0008*/ 	.byte	0x04, 0x17
        /*000a*/ 	.short	(.L_87 - .L_86)
.L_86:
        /*000c*/ 	.word	0x00000000
        /*0010*/ 	.short	0x0009
        /*0012*/ 	.short	0x0040
        /*0014*/ 	.byte	0x00, 0xf0, 0x11, 0x00


	//----- nvinfo : EIATTR_KPARAM_INFO
	.align		4
.L_87:
        /*0018*/ 	.byte	0x04, 0x17
        /*001a*/ 	.short	(.L_89 - .L_88)
.L_88:
        /*001c*/ 	.word	0x00000000
        /*0020*/ 	.short	0x0008
        /*0022*/ 	.short	0x003c
        /*0024*/ 	.byte	0x00, 0xf0, 0x11, 0x00


	//----- nvinfo : EIATTR_KPARAM_INFO
	.align		4
.L_89:
        /*0028*/ 	.byte	0x04, 0x17
        /*002a*/ 	.short	(.L_91 - .L_90)
.L_90:
        /*002c*/ 	.word	0x00000000
        /*0030*/ 	.short	0x0007
        /*0032*/ 	.short	0x0038
        /*0034*/ 	.byte	0x00, 0xf0, 0x11, 0x00


	//----- nvinfo : EIATTR_KPARAM_INFO
	.align		4
.L_91:
        /*0038*/ 	.byte	0x04, 0x17
        /*003a*/ 	.short	(.L_93 - .L_92)
.L_92:
        /*003c*/ 	.word	0x00000000
        /*0040*/ 	.short	0x0006
        /*0042*/ 	.short	0x0030
        /*0044*/ 	.byte	0x00, 0xf0, 0x21, 0x00


	//----- nvinfo : EIATTR_KPARAM_INFO
	.align		4
.L_93:
        /*0048*/ 	.byte	0x04, 0x17
        /*004a*/ 	.short	(.L_95 - .L_94)
.L_94:
        /*004c*/ 	.word	0x00000000
        /*0050*/ 	.short	0x0005
        /*0052*/ 	.short	0x0028
        /*0054*/ 	.byte	0x00, 0xf0, 0x21, 0x00


	//----- nvinfo : EIATTR_KPARAM_INFO
	.align		4
.L_95:
        /*0058*/ 	.byte	0x04, 0x17
        /*005a*/ 	.short	(.L_97 - .L_96)
.L_96:
        /*005c*/ 	.word	0x00000000
        /*0060*/ 	.short	0x0004
        /*0062*/ 	.short	0x0020
        /*0064*/ 	.byte	0x00, 0xf0, 0x11, 0x00


	//----- nvinfo : EIATTR_KPARAM_INFO
	.align		4
.L_97:
        /*0068*/ 	.byte	0x04, 0x17
        /*006a*/ 	.short	(.L_99 - .L_98)
.L_98:
        /*006c*/ 	.word	0x00000000
        /*0070*/ 	.short	0x0003
        /*0072*/ 	.short	0x0018
        /*0074*/ 	.byte	0x00, 0xf5, 0x21, 0x00


	//----- nvinfo : EIATTR_KPARAM_INFO
	.align		4
.L_99:
        /*0078*/ 	.byte	0x04, 0x17
        /*007a*/ 	.short	(.L_101 - .L_100)
.L_100:
        /*007c*/ 	.word	0x00000000
        /*0080*/ 	.short	0x0002
        /*0082*/ 	.short	0x0010
        /*0084*/ 	.byte	0x00, 0xf5, 0x21, 0x00


	//----- nvinfo : EIATTR_KPARAM_INFO
	.align		4
.L_101:
        /*0088*/ 	.byte	0x04, 0x17
        /*008a*/ 	.short	(.L_103 - .L_102)
.L_102:
        /*008c*/ 	.word	0x00000000
        /*0090*/ 	.short	0x0001
        /*0092*/ 	.short	0x0008
        /*0094*/ 	.byte	0x00, 0xf5, 0x21, 0x00


	//----- nvinfo : EIATTR_KPARAM_INFO
	.align		4
.L_103:
        /*0098*/ 	.byte	0x04, 0x17
        /*009a*/ 	.short	(.L_105 - .L_104)
.L_104:
        /*009c*/ 	.word	0x00000000
        /*00a0*/ 	.short	0x0000
        /*00a2*/ 	.short	0x0000
        /*00a4*/ 	.byte	0x00, 0xf5, 0x21, 0x00


	//----- nvinfo : EIATTR_SPARSE_MMA_MASK
	.align		4
.L_105:
        /*00a8*/ 	.byte	0x03, 0x50
        /*00aa*/ 	.short	0x0000


	//----- nvinfo : EIATTR_MAXREG_COUNT
	.align		4
        /*00ac*/ 	.byte	0x03, 0x1b
        /*00ae*/ 	.short	0x00ff


	//----- nvinfo : EIATTR_MERCURY_ISA_VERSION
	.align		4
        /*00b0*/ 	.byte	0x03, 0x5f
        /*00b2*/ 	.short	0x0101


	//----- nvinfo : EIATTR_VRC_CTA_INIT_COUNT
	.align		4
        /*00b4*/ 	.byte	0x02, 0x4a
	.zero		1
	.zero		1


	//----- nvinfo : EIATTR_EXIT_INSTR_OFFSETS
	.align		4
        /*00b8*/ 	.byte	0x04, 0x1c
        /*00ba*/ 	.short	(.L_107 - .L_106)


	//   ....[0]....
.L_106:
        /*00bc*/ 	.word	0x00000570


	//   ....[1]....
        /*00c0*/ 	.word	0x00000920


	//----- nvinfo : EIATTR_CRS_STACK_SIZE
	.align		4
.L_107:
        /*00c4*/ 	.byte	0x04, 0x1e
        /*00c6*/ 	.short	(.L_109 - .L_108)
.L_108:
        /*00c8*/ 	.word	0x00000000


	//----- nvinfo : EIATTR_CBANK_PARAM_SIZE
	.align		4
.L_109:
        /*00cc*/ 	.byte	0x03, 0x19
        /*00ce*/ 	.short	0x0044


	//----- nvinfo : EIATTR_PARAM_CBANK
	.align		4
        /*00d0*/ 	.byte	0x04, 0x0a
        /*00d2*/ 	.short	(.L_111 - .L_110)
	.align		4
.L_110:
        /*00d4*/ 	.word	index@(.nv.constant0.rotary_embedding_kernel_bf16_neox)
        /*00d8*/ 	.short	0x0380
        /*00da*/ 	.short	0x0044


	//----- nvinfo : EIATTR_SW_WAR
	.align		4
.L_111:
        /*00dc*/ 	.byte	0x04, 0x36
        /*00de*/ 	.short	(.L_113 - .L_112)
.L_112:
        /*00e0*/ 	.word	0x00000008
.L_113:


//--------------------- .nv.info.rotary_embedding_kernel_f16_neox --------------------------
	.section	.nv.info.rotary_embedding_kernel_f16_neox,"",@"SHT_CUDA_INFO"
	.sectionflags	@""
	.align	4


	//----- nvinfo : EIATTR_CUDA_API_VERSION
	.align		4
        /*0000*/ 	.byte	0x04, 0x37
        /*0002*/ 	.short	(.L_115 - .L_114)
.L_114:
        /*0004*/ 	.word	0x00000082


	//----- nvinfo : EIATTR_KPARAM_INFO
	.align		4
.L_115:
        /*0008*/ 	.byte	0x04, 0x17
        /*000a*/ 	.short	(.L_117 - .L_116)
.L_116:
        /*000c*/ 	.word	0x00000000
        /*0010*/ 	.short	0x0009
        /*0012*/ 	.short	0x0040
        /*0014*/ 	.byte	0x00, 0xf0, 0x11, 0x00


	//----- nvinfo : EIATTR_KPARAM_INFO
	.align		4
.L_117:
        /*0018*/ 	.byte	0x04, 0x17
        /*001a*/ 	.short	(.L_119 - .L_118)
.L_118:
        /*001c*/ 	.word	0x00000000
        /*0020*/ 	.short	0x0008
        /*0022*/ 	.short	0x003c
        /*0024*/ 	.byte	0x00, 0xf0, 0x11, 0x00


	//----- nvinfo : EIATTR_KPARAM_INFO
	.align		4
.L_119:
        /*0028*/ 	.byte	0x04, 0x17
        /*002a*/ 	.short	(.L_121 - .L_120)
.L_120:
        /*002c*/ 	.word	0x00000000
        /*0030*/ 	.short	0x0007
        /*0032*/ 	.short	0x0038
        /*0034*/ 	.byte	0x00, 0xf0, 0x11, 0x00


	//----- nvinfo : EIATTR_KPARAM_INFO
	.align		4
.L_121:
        /*0038*/ 	.byte	0x04, 0x17
        /*003a*/ 	.short	(.L_123 - .L_122)
.L_122:
        /*003c*/ 	.word	0x00000000
        /*0040*/ 	.short	0x0006
        /*0042*/ 	.short	0x0030
        /*0044*/ 	.byte	0x00, 0xf0, 0x21, 0x00


	//----- nvinfo : EIATTR_KPARAM_INFO
	.align		4
.L_123:
        /*0048*/ 	.byte	0x04, 0x17
        /*004a*/ 	.short	(.L_125 - .L_124)
.L_124:
        /*004c*/ 	.word	0x00000000
        /*0050*/ 	.short	0x0005
        /*0052*/ 	.short	0x0028
        /*0054*/ 	.byte	0x00, 0xf0, 0x21, 0x00


	//----- nvinfo : EIATTR_KPARAM_INFO
	.align		4
.L_125:
        /*0058*/ 	.byte	0x04, 0x17
        /*005a*/ 	.short	(.L_127 - .L_126)
.L_126:
        /*005c*/ 	.word	0x00000000
        /*0060*/ 	.short	0x0004
        /*0062*/ 	.short	0x0020
        /*0064*/ 	.byte	0x00, 0xf0, 0x11, 0x00


	//----- nvinfo : EIATTR_KPARAM_INFO
	.align		4
.L_127:
        /*0068*/ 	.byte	0x04, 0x17
        /*006a*/ 	.short	(.L_129 - .L_128)
.L_128:
        /*006c*/ 	.word	0x00000000
        /*0070*/ 	.short	0x0003
        /*0072*/ 	.short	0x0018
        /*0074*/ 	.byte	0x00, 0xf5, 0x21, 0x00


	//----- nvinfo : EIATTR_KPARAM_INFO
	.align		4
.L_129:
        /*0078*/ 	.byte	0x04, 0x17
        /*007a*/ 	.short	(.L_131 - .L_130)
.L_130:
        /*007c*/ 	.word	0x00000000
        /*0080*/ 	.short	0x0002
        /*0082*/ 	.short	0x0010
        /*0084*/ 	.byte	0x00, 0xf5, 0x21, 0x00


	//----- nvinfo : EIATTR_KPARAM_INFO
	.align		4
.L_131:
        /*0088*/ 	.byte	0x04, 0x17
        /*008a*/ 	.short	(.L_133 - .L_132)
.L_132:
        /*008c*/ 	.word	0x00000000
        /*0090*/ 	.short	0x0001
        /*0092*/ 	.short	0x0008
        /*0094*/ 	.byte	0x00, 0xf5, 0x21, 0x00


	//----- nvinfo : EIATTR_KPARAM_INFO
	.align		4
.L_133:
        /*0098*/ 	.byte	0x04, 0x17
        /*009a*/ 	.short	(.L_135 - .L_134)
.L_134:
        /*009c*/ 	.word	0x00000000
        /*00a0*/ 	.short	0x0000
        /*00a2*/ 	.short	0x0000
        /*00a4*/ 	.byte	0x00, 0xf5, 0x21, 0x00


	//----- nvinfo : EIATTR_SPARSE_MMA_MASK
	.align		4
.L_135:
        /*00a8*/ 	.byte	0x03, 0x50
        /*00aa*/ 	.short	0x0000


	//----- nvinfo : EIATTR_MAXREG_COUNT
	.align		4
        /*00ac*/ 	.byte	0x03, 0x1b
        /*00ae*/ 	.short	0x00ff


	//----- nvinfo : EIATTR_MERCURY_ISA_VERSION
	.align		4
        /*00b0*/ 	.byte	0x03, 0x5f
        /*00b2*/ 	.short	0x0101


	//----- nvinfo : EIATTR_VRC_CTA_INIT_COUNT
	.align		4
        /*00b4*/ 	.byte	0x02, 0x4a
	.zero		1
	.zero		1


	//----- nvinfo : EIATTR_EXIT_INSTR_OFFSETS
	.align		4
        /*00b8*/ 	.byte	0x04, 0x1c
        /*00ba*/ 	.short	(.L_137 - .L_136)


	//   ....[0]....
.L_136:
        /*00bc*/ 	.word	0x00000570


	//   ....[1]....
        /*00c0*/ 	.word	0x00000920


	//----- nvinfo : EIATTR_CRS_STACK_SIZE
	.align		4
.L_137:
        /*00c4*/ 	.byte	0x04, 0x1e
        /*00c6*/ 	.short	(.L_139 - .L_138)
.L_138:
        /*00c8*/ 	.word	0x00000000


	//----- nvinfo : EIATTR_CBANK_PARAM_SIZE
	.align		4
.L_139:
        /*00cc*/ 	.byte	0x03, 0x19
        /*00ce*/ 	.short	0x0044


	//----- nvinfo : EIATTR_PARAM_CBANK
	.align		4
        /*00d0*/ 	.byte	0x04, 0x0a
        /*00d2*/ 	.short	(.L_141 - .L_140)
	.align		4
.L_140:
        /*00d4*/ 	.word	index@(.nv.constant0.rotary_embedding_kernel_f16_neox)
        /*00d8*/ 	.short	0x0380
        /*00da*/ 	.short	0x0044


	//----- nvinfo : EIATTR_SW_WAR
	.align		4
.L_141:
        /*00dc*/ 	.byte	0x04, 0x36
        /*00de*/ 	.short	(.L_143 - .L_142)
.L_142:
        /*00e0*/ 	.word	0x00000008
.L_143:


//--------------------- .nv.info.rotary_embedding_kernel_f64_neox --------------------------
	.section	.nv.info.rotary_embedding_kernel_f64_neox,"",@"SHT_CUDA_INFO"
	.sectionflags	@""
	.align	4


	//----- nvinfo : EIATTR_CUDA_API_VERSION
	.align		4
        /*0000*/ 	.byte	0x04, 0x37
        /*0002*/ 	.short	(.L_145 - .L_144)
.L_144:
        /*0004*/ 	.word	0x00000082


	//----- nvinfo : EIATTR_KPARAM_INFO
	.align		4
.L_145:
        /*0008*/ 	.byte	0x04, 0x17
        /*000a*/ 	.short	(.L_147 - .L_146)
.L_146:
        /*000c*/ 	.word	0x00000000
        /*0010*/ 	.short	0x0009
        /*0012*/ 	.short	0x0040
        /*0014*/ 	.byte	0x00, 0xf0, 0x11, 0x00


	//----- nvinfo : EIATTR_KPARAM_INFO
	.align		4
.L_147:
        /*0018*/ 	.byte	0x04, 0x17
        /*001a*/ 	.short	(.L_149 - .L_148)
.L_148:
        /*001c*/ 	.word	0x00000000
        /*0020*/ 	.short	0x0008
        /*0022*/ 	.short	0x003c
        /*0024*/ 	.byte	0x00, 0xf0, 0x11, 0x00


	//----- nvinfo : EIATTR_KPARAM_INFO
	.align		4
.L_149:
        /*0028*/ 	.byte	0x04, 0x17
        /*002a*/ 	.short	(.L_151 - .L_150)
.L_150:
        /*002c*/ 	.word	0x00000000
        /*0030*/ 	.short	0x0007
        /*0032*/ 	.short	0x0038
        /*0034*/ 	.byte	0x00, 0xf0, 0x11, 0x00


	//----- nvinfo : EIATTR_KPARAM_INFO
	.align		4
.L_151:
        /*0038*/ 	.byte	0x04, 0x17
        /*003a*/ 	.short	(.L_153 - .L_152)
.L_152:
        /*003c*/ 	.word	0x00000000
        /*0040*/ 	.short	0x0006
        /*0042*/ 	.short	0x0030
        /*0044*/ 	.byte	0x00, 0xf0, 0x21, 0x00


	//----- nvinfo : EIATTR_KPARAM_INFO
	.align		4
.L_153:
        /*0048*/ 	.byte	0x04, 0x17
        /*004a*/ 	.short	(.L_155 - .L_154)
.L_154:
        /*004c*/ 	.word	0x00000000
        /*0050*/ 	.short	0x0005
        /*0052*/ 	.short	0x0028
        /*0054*/ 	.byte	0x00, 0xf0, 0x21, 0x00


	//----- nvinfo : EIATTR_KPARAM_INFO
	.align		4
.L_155:
        /*0058*/ 	.byte	0x04, 0x17
        /*005a*/ 	.short	(.L_157 - .L_156)
.L_156:
        /*005c*/ 	.word	0x00000000
        /*0060*/ 	.short	0x0004
        /*0062*/ 	.short	0x0020
        /*0064*/ 	.byte	0x00, 0xf0, 0x11, 0x00


	//----- nvinfo : EIATTR_KPARAM_INFO
	.align		4
.L_157:
        /*0068*/ 	.byte	0x04, 0x17
        /*006a*/ 	.short	(.L_159 - .L_158)
.L_158:
        /*006c*/ 	.word	0x00000000
        /*0070*/ 	.short	0x0003
        /*0072*/ 	.short	0x0018
        /*0074*/ 	.byte	0x00, 0xf5, 0x21, 0x00


	//----- nvinfo : EIATTR_KPARAM_INFO
	.align		4
.L_159:
        /*0078*/ 	.byte	0x04, 0x17
        /*007a*/ 	.short	(.L_161 - .L_160)
.L_160:
        /*007c*/ 	.word	0x00000000
        /*0080*/ 	.short	0x0002
        /*0082*/ 	.short	0x0010
        /*0084*/ 	.byte	0x00, 0xf5, 0x21, 0x00


	//----- nvinfo : EIATTR_KPARAM_INFO
	.align		4
.L_161:
        /*0088*/ 	.byte	0x04, 0x17
        /*008a*/ 	.short	(.L_163 - .L_162)
.L_162:
        /*008c*/ 	.word	0x00000000
        /*0090*/ 	.short	0x0001
        /*0092*/ 	.short	0x0008
        /*0094*/ 	.byte	0x00, 0xf5, 0x21, 0x00


	//----- nvinfo : EIATTR_KPARAM_INFO
	.align		4
.L_163:
        /*0098*/ 	.byte	0x04, 0x17
        /*009a*/ 	.short	(.L_165 - .L_164)
.L_164:
        /*009c*/ 	.word	0x00000000
        /*00a0*/ 	.short	0x0000
        /*00a2*/ 	.short	0x0000
        /*00a4*/ 	.byte	0x00, 0xf5, 0x21, 0x00


	//----- nvinfo : EIATTR_SPARSE_MMA_MASK
	.align		4
.L_165:
        /*00a8*/ 	.byte	0x03, 0x50
        /*00aa*/ 	.short	0x0000


	//----- nvinfo : EIATTR_MAXREG_COUNT
	.align		4
        /*00ac*/ 	.byte	0x03, 0x1b
        /*00ae*/ 	.short	0x00ff


	//----- nvinfo : EIATTR_MERCURY_ISA_VERSION
	.align		4
        /*00b0*/ 	.byte	0x03, 0x5f
        /*00b2*/ 	.short	0x0101


	//----- nvinfo : EIATTR_VRC_CTA_INIT_COUNT
	.align		4
        /*00b4*/ 	.byte	0x02, 0x4a
	.zero		1
	.zero		1


	//----- nvinfo : EIATTR_EXIT_INSTR_OFFSETS
	.align		4
        /*00b8*/ 	.byte	0x04, 0x1c
        /*00ba*/ 	.short	(.L_167 - .L_166)


	//   ....[0]....
.L_166:
        /*00bc*/ 	.word	0x00000550


	//   ....[1]....
        /*00c0*/ 	.word	0x000008e0


	//----- nvinfo : EIATTR_CRS_STACK_SIZE
	.align		4
.L_167:
        /*00c4*/ 	.byte	0x04, 0x1e
        /*00c6*/ 	.short	(.L_169 - .L_168)
.L_168:
        /*00c8*/ 	.word	0x00000000


	//----- nvinfo : EIATTR_CBANK_PARAM_SIZE
	.align		4
.L_169:
        /*00cc*/ 	.byte	0x03, 0x19
        /*00ce*/ 	.short	0x0044


	//----- nvinfo : EIATTR_PARAM_CBANK
	.align		4
        /*00d0*/ 	.byte	0x04, 0x0a
        /*00d2*/ 	.short	(.L_171 - .L_170)
	.align		4
.L_170:
        /*00d4*/ 	.word	index@(.nv.constant0.rotary_embedding_kernel_f64_neox)
        /*00d8*/ 	.short	0x0380
        /*00da*/ 	.short	0x0044


	//----- nvinfo : EIATTR_SW_WAR
	.align		4
.L_171:
        /*00dc*/ 	.byte	0x04, 0x36
        /*00de*/ 	.short	(.L_173 - .L_172)
.L_172:
        /*00e0*/ 	.word	0x00000008
.L_173:


//--------------------- .nv.info.rotary_embedding_kernel_f32_neox --------------------------
	.section	.nv.info.rotary_embedding_kernel_f32_neox,"",@"SHT_CUDA_INFO"
	.sectionflags	@""
	.align	4


	//----- nvinfo : EIATTR_CUDA_API_VERSION
	.align		4
        /*0000*/ 	.byte	0x04, 0x37
        /*0002*/ 	.short	(.L_175 - .L_174)
.L_174:
        /*0004*/ 	.word	0x00000082


	//----- nvinfo : EIATTR_KPARAM_INFO
	.align		4
.L_175:
        /*0008*/ 	.byte	0x04, 0x17
        /*000a*/ 	.short	(.L_177 - .L_176)
.L_176:
        /*000c*/ 	.word	0x00000000
        /*0010*/ 	.short	0x0009
        /*0012*/ 	.short	0x0040
        /*0014*/ 	.byte	0x00, 0xf0, 0x11, 0x00


	//----- nvinfo : EIATTR_KPARAM_INFO
	.align		4
.L_177:
        /*0018*/ 	.byte	0x04, 0x17
        /*001a*/ 	.short	(.L_179 - .L_178)
.L_178:
        /*001c*/ 	.word	0x00000000
        /*0020*/ 	.short	0x0008
        /*0022*/ 	.short	0x003c
        /*0024*/ 	.byte	0x00, 0xf0, 0x11, 0x00


	//----- nvinfo : EIATTR_KPARAM_INFO
	.align		4
.L_179:
        /*0028*/ 	.byte	0x04, 0x17
        /*002a*/ 	.short	(.L_181 - .L_180)
.L_180:
        /*002c*/ 	.word	0x00000000
        /*0030*/ 	.short	0x0007
        /*0032*/ 	.short	0x0038
        /*0034*/ 	.byte	0x00, 0xf0, 0x11, 0x00


	//----- nvinfo : EIATTR_KPARAM_INFO
	.align		4
.L_181:
        /*0038*/ 	.byte	0x04, 0x17
        /*003a*/ 	.short	(.L_183 - .L_182)
.L_182:
        /*003c*/ 	.word	0x00000000
        /*0040*/ 	.short	0x0006
        /*0042*/ 	.short	0x0030
        /*0044*/ 	.byte	0x00, 0xf0, 0x21, 0x00


	//----- nvinfo : EIATTR_KPARAM_INFO
	.align		4
.L_183:
        /*0048*/ 	.byte	0x04, 0x17
        /*004a*/ 	.short	(.L_185 - .L_184)
.L_184:
        /*004c*/ 	.word	0x00000000
        /*0050*/ 	.short	0x0005
        /*0052*/ 	.short	0x0028
        /*0054*/ 	.byte	0x00, 0xf0, 0x21, 0x00


	//----- nvinfo : EIATTR_KPARAM_INFO
	.align		4
.L_185:
        /*0058*/ 	.byte	0x04, 0x17
        /*005a*/ 	.short	(.L_187 - .L_186)
.L_186:
        /*005c*/ 	.word	0x00000000
        /*0060*/ 	.short	0x0004
        /*0062*/ 	.short	0x0020
        /*0064*/ 	.byte	0x00, 0xf0, 0x11, 0x00


	//----- nvinfo : EIATTR_KPARAM_INFO
	.align		4
.L_187:
        /*0068*/ 	.byte	0x04, 0x17
        /*006a*/ 	.short	(.L_189 - .L_188)
.L_188:
        /*006c*/ 	.word	0x00000000
        /*0070*/ 	.short	0x0003
        /*0072*/ 	.short	0x0018
        /*0074*/ 	.byte	0x00, 0xf5, 0x21, 0x00


	//----- nvinfo : EIATTR_KPARAM_INFO
	.align		4
.L_189:
        /*0078*/ 	.byte	0x04, 0x17
        /*007a*/ 	.short	(.L_191 - .L_190)
.L_190:
        /*007c*/ 	.word	0x00000000
        /*0080*/ 	.short	0x0002
        /*0082*/ 	.short	0x0010
        /*0084*/ 	.byte	0x00, 0xf5, 0x21, 0x00


	//----- nvinfo : EIATTR_KPARAM_INFO
	.align		4
.L_191:
        /*0088*/ 	.byte	0x04, 0x17
        /*008a*/ 	.short	(.L_193 - .L_192)
.L_192:
        /*008c*/ 	.word	0x00000000
        /*0090*/ 	.short	0x0001
        /*0092*/ 	.short	0x0008
        /*0094*/ 	.byte	0x00, 0xf5, 0x21, 0x00


	//----- nvinfo : EIATTR_KPARAM_INFO
	.align		4
.L_193:
        /*0098*/ 	.byte	0x04, 0x17
        /*009a*/ 	.short	(.L_195 - .L_194)
.L_194:
        /*009c*/ 	.word	0x00000000
        /*00a0*/ 	.short	0x0000
        /*00a2*/ 	.short	0x0000
        /*00a4*/ 	.byte	0x00, 0xf5, 0x21, 0x00


	//----- nvinfo : EIATTR_SPARSE_MMA_MASK
	.align		4
.L_195:
        /*00a8*/ 	.byte	0x03, 0x50
        /*00aa*/ 	.short	0x0000


	//----- nvinfo : EIATTR_MAXREG_COUNT
	.align		4
        /*00ac*/ 	.byte	0x03, 0x1b
        /*00ae*/ 	.short	0x00ff


	//----- nvinfo : EIATTR_MERCURY_ISA_VERSION
	.align		4
        /*00b0*/ 	.byte	0x03, 0x5f
        /*00b2*/ 	.short	0x0101


	//----- nvinfo : EIATTR_VRC_CTA_INIT_COUNT
	.align		4
        /*00b4*/ 	.byte	0x02, 0x4a
	.zero		1
	.zero		1


	//----- nvinfo : EIATTR_EXIT_INSTR_OFFSETS
	.align		4
        /*00b8*/ 	.byte	0x04, 0x1c
        /*00ba*/ 	.short	(.L_197 - .L_196)


	//   ....[0]....
.L_196:
        /*00bc*/ 	.word	0x00000550


	//   ....[1]....
        /*00c0*/ 	.word	0x000008e0


	//----- nvinfo : EIATTR_CRS_STACK_SIZE
	.align		4
.L_197:
        /*00c4*/ 	.byte	0x04, 0x1e
        /*00c6*/ 	.short	(.L_199 - .L_198)
.L_198:
        /*00c8*/ 	.word	0x00000000


	//----- nvinfo : EIATTR_CBANK_PARAM_SIZE
	.align		4
.L_199:
        /*00cc*/ 	.byte	0x03, 0x19
        /*00ce*/ 	.short	0x0044


	//----- nvinfo : EIATTR_PARAM_CBANK
	.align		4
        /*00d0*/ 	.byte	0x04, 0x0a
        /*00d2*/ 	.short	(.L_201 - .L_200)
	.align		4
.L_200:
        /*00d4*/ 	.word	index@(.nv.constant0.rotary_embedding_kernel_f32_neox)
        /*00d8*/ 	.short	0x0380
        /*00da*/ 	.short	0x0044


	//----- nvinfo : EIATTR_SW_WAR
	.align		4
.L_201:
        /*00dc*/ 	.byte	0x04, 0x36
        /*00de*/ 	.short	(.L_203 - .L_202)
.L_202:
        /*00e0*/ 	.word	0x00000008
.L_203:


//--------------------- .nv.info.rotary_embedding_kernel_i64_neox --------------------------
	.section	.nv.info.rotary_embedding_kernel_i64_neox,"",@"SHT_CUDA_INFO"
	.sectionflags	@""
	.align	4


	//----- nvinfo : EIATTR_CUDA_API_VERSION
	.align		4
        /*0000*/ 	.byte	0x04, 0x37
        /*0002*/ 	.short	(.L_205 - .L_204)
.L_204:
        /*0004*/ 	.word	0x00000082


	//----- nvinfo : EIATTR_KPARAM_INFO
	.align		4
.L_205:
        /*0008*/ 	.byte	0x04, 0x17
        /*000a*/ 	.short	(.L_207 - .L_206)
.L_206:
        /*000c*/ 	.word	0x00000000
        /*0010*/ 	.short	0x0009
        /*0012*/ 	.short	0x0040
        /*0014*/ 	.byte	0x00, 0xf0, 0x11, 0x00


	//----- nvinfo : EIATTR_KPARAM_INFO
	.align		4
.L_207:
        /*0018*/ 	.byte	0x04, 0x17
        /*001a*/ 	.short	(.L_209 - .L_208)
.L_208:
        /*001c*/ 	.word	0x00000000
        /*0020*/ 	.short	0x0008
        /*0022*/ 	.short	0x003c
        /*0024*/ 	.byte	0x00, 0xf0, 0x11, 0x00


	//----- nvinfo : EIATTR_KPARAM_INFO
	.align		4
.L_209:
        /*0028*/ 	.byte	0x04, 0x17
        /*002a*/ 	.short	(.L_211 - .L_210)
.L_210:
        /*002c*/ 	.word	0x00000000
        /*0030*/ 	.short	0x0007
        /*0032*/ 	.short	0x0038
        /*0034*/ 	.byte	0x00, 0xf0, 0x11, 0x00


	//----- nvinfo : EIATTR_KPARAM_INFO
	.align		4
.L_211:
        /*0038*/ 	.byte	0x04, 0x17
        /*003a*/ 	.short	(.L_213 - .L_212)
.L_212:
        /*003c*/ 	.word	0x00000000
        /*0040*/ 	.short	0x0006
        /*0042*/ 	.short	0x0030
        /*0044*/ 	.byte	0x00, 0xf0, 0x21, 0x00


	//----- nvinfo : EIATTR_KPARAM_INFO
	.align		4
.L_213:
        /*0048*/ 	.byte	0x04, 0x17
        /*004a*/ 	.short	(.L_215 - .L_214)
.L_214:
        /*004c*/ 	.word	0x00000000
        /*0050*/ 	.short	0x0005
        /*0052*/ 	.short	0x0028
        /*0054*/ 	.byte	0x00, 0xf0, 0x21, 0x00


	//----- nvinfo : EIATTR_KPARAM_INFO
	.align		4
.L_215:
        /*0058*/ 	.byte	0x04, 0x17
        /*005a*/ 	.short	(.L_217 - .L_216)
.L_216:
        /*005c*/ 	.word	0x00000000
        /*0060*/ 	.short	0x0004
        /*0062*/ 	.short	0x0020
        /*0064*/ 	.byte	0x00, 0xf0, 0x11, 0x00


	//----- nvinfo : EIATTR_KPARAM_INFO
	.align		4
.L_217:
        /*0068*/ 	.byte	0x04, 0x17
        /*006a*/ 	.short	(.L_219 - .L_218)
.L_218:
        /*006c*/ 	.word	0x00000000
        /*0070*/ 	.short	0x0003
        /*0072*/ 	.short	0x0018
        /*0074*/ 	.byte	0x00, 0xf5, 0x21, 0x00


	//----- nvinfo : EIATTR_KPARAM_INFO
	.align		4
.L_219:
        /*0078*/ 	.byte	0x04, 0x17
        /*007a*/ 	.short	(.L_221 - .L_220)
.L_220:
        /*007c*/ 	.word	0x00000000
        /*0080*/ 	.short	0x0002
        /*0082*/ 	.short	0x0010
        /*0084*/ 	.byte	0x00, 0xf5, 0x21, 0x00


	//----- nvinfo : EIATTR_KPARAM_INFO
	.align		4
.L_221:
        /*0088*/ 	.byte	0x04, 0x17
        /*008a*/ 	.short	(.L_223 - .L_222)
.L_222:
        /*008c*/ 	.word	0x00000000
        /*0090*/ 	.short	0x0001
        /*0092*/ 	.short	0x0008
        /*0094*/ 	.byte	0x00, 0xf5, 0x21, 0x00


	//----- nvinfo : EIATTR_KPARAM_INFO
	.align		4
.L_223:
        /*0098*/ 	.byte	0x04, 0x17
        /*009a*/ 	.short	(.L_225 - .L_224)
.L_224:
        /*009c*/ 	.word	0x00000000
        /*00a0*/ 	.short	0x0000
        /*00a2*/ 	.short	0x0000
        /*00a4*/ 	.byte	0x00, 0xf5, 0x21, 0x00


	//----- nvinfo : EIATTR_SPARSE_MMA_MASK
	.align		4
.L_225:
        /*00a8*/ 	.byte	0x03, 0x50
        /*00aa*/ 	.short	0x0000


	//----- nvinfo : EIATTR_MAXREG_COUNT
	.align		4
        /*00ac*/ 	.byte	0x03, 0x1b
        /*00ae*/ 	.short	0x00ff


	//----- nvinfo : EIATTR_MERCURY_ISA_VERSION
	.align		4
        /*00b0*/ 	.byte	0x03, 0x5f
        /*00b2*/ 	.short	0x0101


	//----- nvinfo : EIATTR_VRC_CTA_INIT_COUNT
	.align		4
        /*00b4*/ 	.byte	0x02, 0x4a
	.zero		1
	.zero		1


	//----- nvinfo : EIATTR_EXIT_INSTR_OFFSETS
	.align		4
        /*00b8*/ 	.byte	0x04, 0x1c
        /*00ba*/ 	.short	(.L_227 - .L_226)


	//   ....[0]....
.L_226:
        /*00bc*/ 	.word	0x00000680


	//   ....[1]....
        /*00c0*/ 	.word	0x00000b40


	//----- nvinfo : EIATTR_CRS_STACK_SIZE
	.align		4
.L_227:
        /*00c4*/ 	.byte	0x04, 0x1e
        /*00c6*/ 	.short	(.L_229 - .L_228)
.L_228:
        /*00c8*/ 	.word	0x00000000


	//----- nvinfo : EIATTR_CBANK_PARAM_SIZE
	.align		4
.L_229:
        /*00cc*/ 	.byte	0x03, 0x19
        /*00ce*/ 	.short	0x0044


	//----- nvinfo : EIATTR_PARAM_CBANK
	.align		4
        /*00d0*/ 	.byte	0x04, 0x0a
        /*00d2*/ 	.short	(.L_231 - .L_230)
	.align		4
.L_230:
        /*00d4*/ 	.word	index@(.nv.constant0.rotary_embedding_kernel_i64_neox)
        /*00d8*/ 	.short	0x0380
        /*00da*/ 	.short	0x0044


	//----- nvinfo : EIATTR_SW_WAR
	.align		4
.L_231:
        /*00dc*/ 	.byte	0x04, 0x36
        /*00de*/ 	.short	(.L_233 - .L_232)
.L_232:
        /*00e0*/ 	.word	0x00000008
.L_233:


//--------------------- .nv.info.rotary_embedding_kernel_u32_neox --------------------------
	.section	.nv.info.rotary_embedding_kernel_u32_neox,"",@"SHT_CUDA_INFO"
	.sectionflags	@""
	.align	4


	//----- nvinfo : EIATTR_CUDA_API_VERSION
	.align		4
        /*0000*/ 	.byte	0x04, 0x37
        /*0002*/ 	.short	(.L_235 - .L_234)
.L_234:
        /*0004*/ 	.word	0x00000082


	//----- nvinfo : EIATTR_KPARAM_INFO
	.align		4
.L_235:
        /*0008*/ 	.byte	0x04, 0x17
        /*000a*/ 	.short	(.L_237 - .L_236)
.L_236:
        /*000c*/ 	.word	0x00000000
        /*0010*/ 	.short	0x0009
        /*0012*/ 	.short	0x0040
        /*0014*/ 	.byte	0x00, 0xf0, 0x11, 0x00


	//----- nvinfo : EIATTR_KPARAM_INFO
	.align		4
.L_237:
        /*0018*/ 	.byte	0x04, 0x17
        /*001a*/ 	.short	(.L_239 - .L_238)
.L_238:
        /*001c*/ 	.word	0x00000000
        /*0020*/ 	.short	0x0008
        /*0022*/ 	.short	0x003c
        /*0024*/ 	.byte	0x00, 0xf0, 0x11, 0x00


	//----- nvinfo : EIATTR_KPARAM_INFO
	.align		4
.L_239:
        /*0028*/ 	.byte	0x04, 0x17
        /*002a*/ 	.short	(.L_241 - .L_240)
.L_240:
        /*002c*/ 	.word	0x00000000
        /*0030*/ 	.short	0x0007
        /*0032*/ 	.short	0x0038
        /*0034*/ 	.byte	0x00, 0xf0, 0x11, 0x00


	//----- nvinfo : EIATTR_KPARAM_INFO
	.align		4
.L_241:
        /*0038*/ 	.byte	0x04, 0x17
        /*003a*/ 	.short	(.L_243 - .L_242)
.L_242:
        /*003c*/ 	.word	0x00000000
        /*0040*/ 	.short	0x0006
        /*0042*/ 	.short	0x0030
        /*0044*/ 	.byte	0x00, 0xf0, 0x21, 0x00


	//----- nvinfo : EIATTR_KPARAM_INFO
	.align		4
.L_243:
        /*0048*/ 	.byte	0x04, 0x17
        /*004a*/ 	.short	(.L_245 - .L_244)
.L_244:
        /*004c*/ 	.word	0x00000000
        /*0050*/ 	.short	0x0005
        /*0052*/ 	.short	0x0028
        /*0054*/ 	.byte	0x00, 0xf0, 0x21, 0x00


	//----- nvinfo : EIATTR_KPARAM_INFO
	.align		4
.L_245:
        /*0058*/ 	.byte	0x04, 0x17
        /*005a*/ 	.short	(.L_247 - .L_246)
.L_246:
        /*005c*/ 	.word	0x00000000
        /*0060*/ 	.short	0x0004
        /*0062*/ 	.short	0x0020
        /*0064*/ 	.byte	0x00, 0xf0, 0x11, 0x00


	//----- nvinfo : EIATTR_KPARAM_INFO
	.align		4
.L_247:
        /*0068*/ 	.byte	0x04, 0x17
        /*006a*/ 	.short	(.L_249 - .L_248)
.L_248:
        /*006c*/ 	.word	0x00000000
        /*0070*/ 	.short	0x0003
        /*0072*/ 	.short	0x0018
        /*0074*/ 	.byte	0x00, 0xf5, 0x21, 0x00


	//----- nvinfo : EIATTR_KPARAM_INFO
	.align		4
.L_249:
        /*0078*/ 	.byte	0x04, 0x17
        /*007a*/ 	.short	(.L_251 - .L_250)
.L_250:
        /*007c*/ 	.word	0x00000000
        /*0080*/ 	.short	0x0002
        /*0082*/ 	.short	0x0010
        /*0084*/ 	.byte	0x00, 0xf5, 0x21, 0x00


	//----- nvinfo : EIATTR_KPARAM_INFO
	.align		4
.L_251:
        /*0088*/ 	.byte	0x04, 0x17
        /*008a*/ 	.short	(.L_253 - .L_252)
.L_252:
        /*008c*/ 	.word	0x00000000
        /*0090*/ 	.short	0x0001
        /*0092*/ 	.short	0x0008
        /*0094*/ 	.byte	0x00, 0xf5, 0x21, 0x00


	//----- nvinfo : EIATTR_KPARAM_INFO
	.align		4
.L_253:
        /*0098*/ 	.byte	0x04, 0x17
        /*009a*/ 	.short	(.L_255 - .L_254)
.L_254:
        /*009c*/ 	.word	0x00000000
        /*00a0*/ 	.short	0x0000
        /*00a2*/ 	.short	0x0000
        /*00a4*/ 	.byte	0x00, 0xf5, 0x21, 0x00


	//----- nvinfo : EIATTR_SPARSE_MMA_MASK
	.align		4
.L_255:
        /*00a8*/ 	.byte	0x03, 0x50
        /*00aa*/ 	.short	0x0000


	//----- nvinfo : EIATTR_MAXREG_COUNT
	.align		4
        /*00ac*/ 	.byte	0x03, 0x1b
        /*00ae*/ 	.short	0x00ff


	//----- nvinfo : EIATTR_MERCURY_ISA_VERSION
	.align		4
        /*00b0*/ 	.byte	0x03, 0x5f
        /*00b2*/ 	.short	0x0101


	//----- nvinfo : EIATTR_VRC_CTA_INIT_COUNT
	.align		4
        /*00b4*/ 	.byte	0x02, 0x4a
	.zero		1
	.zero		1


	//----- nvinfo : EIATTR_EXIT_INSTR_OFFSETS
	.align		4
        /*00b8*/ 	.byte	0x04, 0x1c
        /*00ba*/ 	.short	(.L_257 - .L_256)


	//   ....[0]....
.L_256:
        /*00bc*/ 	.word	0x00000550


	//   ....[1]....
        /*00c0*/ 	.word	0x000008e0


	//----- nvinfo : EIATTR_CRS_STACK_SIZE
	.align		4
.L_257:
        /*00c4*/ 	.byte	0x04, 0x1e
        /*00c6*/ 	.short	(.L_259 - .L_258)
.L_258:
        /*00c8*/ 	.word	0x00000000


	//----- nvinfo : EIATTR_CBANK_PARAM_SIZE
	.align		4
.L_259:
        /*00cc*/ 	.byte	0x03, 0x19
        /*00ce*/ 	.short	0x0044


	//----- nvinfo : EIATTR_PARAM_CBANK
	.align		4
        /*00d0*/ 	.byte	0x04, 0x0a
        /*00d2*/ 	.short	(.L_261 - .L_260)
	.align		4
.L_260:
        /*00d4*/ 	.word	index@(.nv.constant0.rotary_embedding_kernel_u32_neox)
        /*00d8*/ 	.short	0x0380
        /*00da*/ 	.short	0x0044


	//----- nvinfo : EIATTR_SW_WAR
	.align		4
.L_261:
        /*00dc*/ 	.byte	0x04, 0x36
        /*00de*/ 	.short	(.L_263 - .L_262)
.L_262:
        /*00e0*/ 	.word	0x00000008
.L_263:


//--------------------- .nv.info.rotary_embedding_kernel_u8_neox --------------------------
	.section	.nv.info.rotary_embedding_kernel_u8_neox,"",@"SHT_CUDA_INFO"
	.sectionflags	@""
	.align	4


	//----- nvinfo : EIATTR_CUDA_API_VERSION
	.align		4
        /*0000*/ 	.byte	0x04, 0x37
        /*0002*/ 	.short	(.L_265 - .L_264)
.L_264:
        /*0004*/ 	.word	0x00000082


	//----- nvinfo : EIATTR_KPARAM_INFO
	.align		4
.L_265:
        /*0008*/ 	.byte	0x04, 0x17
        /*000a*/ 	.short	(.L_267 - .L_266)
.L_266:
        /*000c*/ 	.word	0x00000000
        /*0010*/ 	.short	0x0009
        /*0012*/ 	.short	0x0040
        /*0014*/ 	.byte	0x00, 0xf0, 0x11, 0x00


	//----- nvinfo : EIATTR_KPARAM_INFO
	.align		4
.L_267:
        /*0018*/ 	.byte	0x04, 0x17
        /*001a*/ 	.short	(.L_269 - .L_268)
.L_268:
        /*001c*/ 	.word	0x00000000
        /*0020*/ 	.short	0x0008
        /*0022*/ 	.short	0x003c
        /*0024*/ 	.byte	0x00, 0xf0, 0x11, 0x00


	//----- nvinfo : EIATTR_KPARAM_INFO
	.align		4
.L_269:
        /*0028*/ 	.byte	0x04, 0x17
        /*002a*/ 	.short	(.L_271 - .L_270)
.L_270:
        /*002c*/ 	.word	0x00000000
        /*0030*/ 	.short	0x0007
        /*0032*/ 	.short	0x0038
        /*0034*/ 	.byte	0x00, 0xf0, 0x11, 0x00


	//----- nvinfo : EIATTR_KPARAM_INFO
	.align		4
.L_271:
        /*0038*/ 	.byte	0x04, 0x17
        /*003a*/ 	.short	(.L_273 - .L_272)
.L_272:
        /*003c*/ 	.word	0x00000000
        /*0040*/ 	.short	0x0006
        /*0042*/ 	.short	0x0030
        /*0044*/ 	.byte	0x00, 0xf0, 0x21, 0x00


	//----- nvinfo : EIATTR_KPARAM_INFO
	.align		4
.L_273:
        /*0048*/ 	.byte	0x04, 0x17
        /*004a*/ 	.short	(.L_275 - .L_274)
.L_274:
        /*004c*/ 	.word	0x00000000
        /*0050*/ 	.short	0x0005
        /*0052*/ 	.short	0x0028
        /*0054*/ 	.byte	0x00, 0xf0, 0x21, 0x00


	//----- nvinfo : EIATTR_KPARAM_INFO
	.align		4
.L_275:
        /*0058*/ 	.byte	0x04, 0x17
        /*005a*/ 	.short	(.L_277 - .L_276)
.L_276:
        /*005c*/ 	.word	0x00000000
        /*0060*/ 	.short	0x0004
        /*0062*/ 	.short	0x0020
        /*0064*/ 	.byte	0x00, 0xf0, 0x11, 0x00


	//----- nvinfo : EIATTR_KPARAM_INFO
	.align		4
.L_277:
        /*0068*/ 	.byte	0x04, 0x17
        /*006a*/ 	.short	(.L_279 - .L_278)
.L_278:
        /*006c*/ 	.word	0x00000000
        /*0070*/ 	.short	0x0003
        /*0072*/ 	.short	0x0018
        /*0074*/ 	.byte	0x00, 0xf5, 0x21, 0x00


	//----- nvinfo : EIATTR_KPARAM_INFO
	.align		4
.L_279:
        /*0078*/ 	.byte	0x04, 0x17
        /*007a*/ 	.short	(.L_281 - .L_280)
.L_280:
        /*007c*/ 	.word	0x00000000
        /*0080*/ 	.short	0x0002
        /*0082*/ 	.short	0x0010
        /*0084*/ 	.byte	0x00, 0xf5, 0x21, 0x00


	//----- nvinfo : EIATTR_KPARAM_INFO
	.align		4
.L_281:
        /*0088*/ 	.byte	0x04, 0x17
        /*008a*/ 	.short	(.L_283 - .L_282)
.L_282:
        /*008c*/ 	.word	0x00000000
        /*0090*/ 	.short	0x0001
        /*0092*/ 	.short	0x0008
        /*0094*/ 	.byte	0x00, 0xf5, 0x21, 0x00


	//----- nvinfo : EIATTR_KPARAM_INFO
	.align		4
.L_283:
        /*0098*/ 	.byte	0x04, 0x17
        /*009a*/ 	.short	(.L_285 - .L_284)
.L_284:
        /*009c*/ 	.word	0x00000000
        /*00a0*/ 	.short	0x0000
        /*00a2*/ 	.short	0x0000
        /*00a4*/ 	.byte	0x00, 0xf5, 0x21, 0x00


	//----- nvinfo : EIATTR_SPARSE_MMA_MASK
	.align		4
.L_285:
        /*00a8*/ 	.byte	0x03, 0x50
        /*00aa*/ 	.short	0x0000


	//----- nvinfo : EIATTR_MAXREG_COUNT
	.align		4
        /*00ac*/ 	.byte	0x03, 0x1b
        /*00ae*/ 	.short	0x00ff


	//----- nvinfo : EIATTR_MERCURY_ISA_VERSION
	.align		4
        /*00b0*/ 	.byte	0x03, 0x5f
        /*00b2*/ 	.short	0x0101


	//----- nvinfo : EIATTR_VRC_CTA_INIT_COUNT
	.align		4
        /*00b4*/ 	.byte	0x02, 0x4a
	.zero		1
	.zero		1


	//----- nvinfo : EIATTR_EXIT_INSTR_OFFSETS
	.align		4
        /*00b8*/ 	.byte	0x04, 0x1c
        /*00ba*/ 	.short	(.L_287 - .L_286)


	//   ....[0]....
.L_286:
        /*00bc*/ 	.word	0x00000580


	//   ....[1]....
        /*00c0*/ 	.word	0x00000980


	//----- nvinfo : EIATTR_CRS_STACK_SIZE
	.align		4
.L_287:
        /*00c4*/ 	.byte	0x04, 0x1e
        /*00c6*/ 	.short	(.L_289 - .L_288)
.L_288:
        /*00c8*/ 	.word	0x00000000


	//----- nvinfo : EIATTR_CBANK_PARAM_SIZE
	.align		4
.L_289:
        /*00cc*/ 	.byte	0x03, 0x19
        /*00ce*/ 	.short	0x0044


	//----- nvinfo : EIATTR_PARAM_CBANK
	.align		4
        /*00d0*/ 	.byte	0x04, 0x0a
        /*00d2*/ 	.short	(.L_291 - .L_290)
	.align		4
.L_290:
        /*00d4*/ 	.word	index@(.nv.constant0.rotary_embedding_kernel_u8_neox)
        /*00d8*/ 	.short	0x0380
        /*00da*/ 	.short	0x0044


	//----- nvinfo : EIATTR_SW_WAR
	.align		4
.L_291:
        /*00dc*/ 	.byte	0x04, 0x36
        /*00de*/ 	.short	(.L_293 - .L_292)
.L_292:
        /*00e0*/ 	.word	0x00000008
.L_293:


//--------------------- .nv.info.rotary_embedding_kernel_bf16 --------------------------
	.section	.nv.info.rotary_embedding_kernel_bf16,"",@"SHT_CUDA_INFO"
	.sectionflags	@""
	.align	4


	//----- nvinfo : EIATTR_CUDA_API_VERSION
	.align		4
        /*0000*/ 	.byte	0x04, 0x37
        /*0002*/ 	.short	(.L_295 - .L_294)
.L_294:
        /*0004*/ 	.word	0x00000082


	//----- nvinfo : EIATTR_KPARAM_INFO
	.align		4
.L_295:
        /*0008*/ 	.byte	0x04, 0x17
        /*000a*/ 	.short	(.L_297 - .L_296)
.L_296:
        /*000c*/ 	.word	0x00000000
        /*0010*/ 	.short	0x0009
        /*0012*/ 	.short	0x0040
        /*0014*/ 	.byte	0x00, 0xf0, 0x11, 0x00


	//----- nvinfo : EIATTR_KPARAM_INFO
	.align		4
.L_297:
        /*0018*/ 	.byte	0x04, 0x17
        /*001a*/ 	.short	(.L_299 - .L_298)
.L_298:
        /*001c*/ 	.word	0x00000000
        /*0020*/ 	.short	0x0008
        /*0022*/ 	.short	0x003c
        /*0024*/ 	.byte	0x00, 0xf0, 0x11, 0x00


	//----- nvinfo : EIATTR_KPARAM_INFO
	.align		4
.L_299:
        /*0028*/ 	.byte	0x04, 0x17
        /*002a*/ 	.short	(.L_301 - .L_300)
.L_300:
        /*002c*/ 	.word	0x00000000
        /*0030*/ 	.short	0x0007
        /*0032*/ 	.short	0x0038
        /*0034*/ 	.byte	0x00, 0xf0, 0x11, 0x00


	//----- nvinfo : EIATTR_KPARAM_INFO
	.align		4
.L_301:
        /*0038*/ 	.byte	0x04, 0x17
        /*003a*/ 	.short	(.L_303 - .L_302)
.L_302:
        /*003c*/ 	.word	0x00000000
        /*0040*/ 	.short	0x0006
        /*0042*/ 	.short	0x0030
        /*0044*/ 	.byte	0x00, 0xf0, 0x21, 0x00


	//----- nvinfo : EIATTR_KPARAM_INFO
	.align		4
.L_303:
        /*0048*/ 	.byte	0x04, 0x17
        /*004a*/ 	.short	(.L_305 - .L_304)
.L_304:
        /*004c*/ 	.word	0x00000000
        /*0050*/ 	.short	0x0005
        /*0052*/ 	.short	0x0028
        /*0054*/ 	.byte	0x00, 0xf0, 0x21, 0x00


	//----- nvinfo : EIATTR_KPARAM_INFO
	.align		4
.L_305:
        /*0058*/ 	.byte	0x04, 0x17
        /*005a*/ 	.short	(.L_307 - .L_306)
.L_306:
        /*005c*/ 	.word	0x00000000
        /*0060*/ 	.short	0x0004
        /*0062*/ 	.short	0x0020
        /*0064*/ 	.byte	0x00, 0xf0, 0x11, 0x00


	//----- nvinfo : EIATTR_KPARAM_INFO
	.align		4
.L_307:
        /*0068*/ 	.byte	0x04, 0x17
        /*006a*/ 	.short	(.L_309 - .L_308)
.L_308:
        /*006c*/ 	.word	0x00000000
        /*0070*/ 	.short	0x0003
        /*0072*/ 	.short	0x0018
        /*0074*/ 	.byte	0x00, 0xf5, 0x21, 0x00


	//----- nvinfo : EIATTR_KPARAM_INFO
	.align		4
.L_309:
        /*0078*/ 	.byte	0x04, 0x17
        /*007a*/ 	.short	(.L_311 - .L_310)
.L_310:
        /*007c*/ 	.word	0x00000000
        /*0080*/ 	.short	0x0002
        /*0082*/ 	.short	0x0010
        /*0084*/ 	.byte	0x00, 0xf5, 0x21, 0x00


	//----- nvinfo : EIATTR_KPARAM_INFO
	.align		4
.L_311:
        /*0088*/ 	.byte	0x04, 0x17
        /*008a*/ 	.short	(.L_313 - .L_312)
.L_312:
        /*008c*/ 	.word	0x00000000
        /*0090*/ 	.short	0x0001
        /*0092*/ 	.short	0x0008
        /*0094*/ 	.byte	0x00, 0xf5, 0x21, 0x00


	//----- nvinfo : EIATTR_KPARAM_INFO
	.align		4
.L_313:
        /*0098*/ 	.byte	0x04, 0x17
        /*009a*/ 	.short	(.L_315 - .L_314)
.L_314:
        /*009c*/ 	.word	0x00000000
        /*00a0*/ 	.short	0x0000
        /*00a2*/ 	.short	0x0000
        /*00a4*/ 	.byte	0x00, 0xf5, 0x21, 0x00


	//----- nvinfo : EIATTR_SPARSE_MMA_MASK
	.align		4
.L_315:
        /*00a8*/ 	.byte	0x03, 0x50
        /*00aa*/ 	.short	0x0000


	//----- nvinfo : EIATTR_MAXREG_COUNT
	.align		4
        /*00ac*/ 	.byte	0x03, 0x1b
        /*00ae*/ 	.short	0x00ff


	//----- nvinfo : EIATTR_MERCURY_ISA_VERSION
	.align		4
        /*00b0*/ 	.byte	0x03, 0x5f
        /*00b2*/ 	.short	0x0101


	//----- nvinfo : EIATTR_VRC_CTA_INIT_COUNT
	.align		4
        /*00b4*/ 	.byte	0x02, 0x4a
	.zero		1
	.zero		1


	//----- nvinfo : EIATTR_EXIT_INSTR_OFFSETS
	.align		4
        /*00b8*/ 	.byte	0x04, 0x1c
        /*00ba*/ 	.short	(.L_317 - .L_316)


	//   ....[0]....
.L_316:
        /*00bc*/ 	.word	0x00000570


	//   ....[1]....
        /*00c0*/ 	.word	0x00000920


	//----- nvinfo : EIATTR_CRS_STACK_SIZE
	.align		4
.L_317:
        /*00c4*/ 	.byte	0x04, 0x1e
        /*00c6*/ 	.short	(.L_319 - .L_318)
.L_318:
        /*00c8*/ 	.word	0x00000000


	//----- nvinfo : EIATTR_CBANK_PARAM_SIZE
	.align		4
.L_319:
        /*00cc*/ 	.byte	0x03, 0x19
        /*00ce*/ 	.short	0x0044


	//----- nvinfo : EIATTR_PARAM_CBANK
	.align		4
        /*00d0*/ 	.byte	0x04, 0x0a
        /*00d2*/ 	.short	(.L_321 - .L_320)
	.align		4
.L_320:
        /*00d4*/ 	.word	index@(.nv.constant0.rotary_embedding_kernel_bf16)
        /*00d8*/ 	.short	0x0380
        /*00da*/ 	.short	0x0044


	//----- nvinfo : EIATTR_SW_WAR
	.align		4
.L_321:
        /*00dc*/ 	.byte	0x04, 0x36
        /*00de*/ 	.short	(.L_323 - .L_322)
.L_322:
        /*00e0*/ 	.word	0x00000008
.L_323:


//--------------------- .nv.info.rotary_embedding_kernel_f16 --------------------------
	.section	.nv.info.rotary_embedding_kernel_f16,"",@"SHT_CUDA_INFO"
	.sectionflags	@""
	.align	4


	//----- nvinfo : EIATTR_CUDA_API_VERSION
	.align		4
        /*0000*/ 	.byte	0x04, 0x37
        /*0002*/ 	.short	(.L_325 - .L_324)
.L_324:
        /*0004*/ 	.word	0x00000082


	//----- nvinfo : EIATTR_KPARAM_INFO
	.align		4
.L_325:
        /*0008*/ 	.byte	0x04, 0x17
        /*000a*/ 	.short	(.L_327 - .L_326)
.L_326:
        /*000c*/ 	.word	0x00000000
        /*0010*/ 	.short	0x0009
        /*0012*/ 	.short	0x0040
        /*0014*/ 	.byte	0x00, 0xf0, 0x11, 0x00


	//----- nvinfo : EIATTR_KPARAM_INFO
	.align		4
.L_327:
        /*0018*/ 	.byte	0x04, 0x17
        /*001a*/ 	.short	(.L_329 - .L_328)
.L_328:
        /*001c*/ 	.word	0x00000000
        /*0020*/ 	.short	0x0008
        /*0022*/ 	.short	0x003c
        /*0024*/ 	.byte	0x00, 0xf0, 0x11, 0x00


	//----- nvinfo : EIATTR_KPARAM_INFO
	.align		4
.L_329:
        /*0028*/ 	.byte	0x04, 0x17
        /*002a*/ 	.short	(.L_331 - .L_330)
.L_330:
        /*002c*/ 	.word	0x00000000
        /*0030*/ 	.short	0x0007
        /*0032*/ 	.short	0x0038
        /*0034*/ 	.byte	0x00, 0xf0, 0x11, 0x00


	//----- nvinfo : EIATTR_KPARAM_INFO
	.align		4
.L_331:
        /*0038*/ 	.byte	0x04, 0x17
        /*003a*/ 	.short	(.L_333 - .L_332)
.L_332:
        /*003c*/ 	.word	0x00000000
        /*0040*/ 	.short	0x0006
        /*0042*/ 	.short	0x0030
        /*0044*/ 	.byte	0x00, 0xf0, 0x21, 0x00


	//----- nvinfo : EIATTR_KPARAM_INFO
	.align		4
.L_333:
        /*0048*/ 	.byte	0x04, 0x17
        /*004a*/ 	.short	(.L_335 - .L_334)
.L_334:
        /*004c*/ 	.word	0x00000000
        /*0050*/ 	.short	0x0005
        /*0052*/ 	.short	0x0028
        /*0054*/ 	.byte	0x00, 0xf0, 0x21, 0x00


	//----- nvinfo : EIATTR_KPARAM_INFO
	.align		4
.L_335:
        /*0058*/ 	.byte	0x04, 0x17
        /*005a*/ 	.short	(.L_337 - .L_336)
.L_336:
        /*005c*/ 	.word	0x00000000
        /*0060*/ 	.short	0x0004
        /*0062*/ 	.short	0x0020
        /*0064*/ 	.byte	0x00, 0xf0, 0x11, 0x00


	//----- nvinfo : EIATTR_KPARAM_INFO
	.align		4
.L_337:
        /*0068*/ 	.byte	0x04, 0x17
        /*006a*/ 	.short	(.L_339 - .L_338)
.L_338:
        /*006c*/ 	.word	0x00000000
        /*0070*/ 	.short	0x0003
        /*0072*/ 	.short	0x0018
        /*0074*/ 	.byte	0x00, 0xf5, 0x21, 0x00


	//----- nvinfo : EIATTR_KPARAM_INFO
	.align		4
.L_339:
        /*0078*/ 	.byte	0x04, 0x17
        /*007a*/ 	.short	(.L_341 - .L_340)
.L_340:
        /*007c*/ 	.word	0x00000000
        /*0080*/ 	.short	0x0002
        /*0082*/ 	.short	0x0010
        /*0084*/ 	.byte	0x00, 0xf5, 0x21, 0x00


	//----- nvinfo : EIATTR_KPARAM_INFO
	.align		4
.L_341:
        /*0088*/ 	.byte	0x04, 0x17
        /*008a*/ 	.short	(.L_343 - .L_342)
.L_342:
        /*008c*/ 	.word	0x00000000
        /*0090*/ 	.short	0x0001
        /*0092*/ 	.short	0x0008
        /*0094*/ 	.byte	0x00, 0xf5, 0x21, 0x00


	//----- nvinfo : EIATTR_KPARAM_INFO
	.align		4
.L_343:
        /*0098*/ 	.byte	0x04, 0x17
        /*009a*/ 	.short	(.L_345 - .L_344)
.L_344:
        /*009c*/ 	.word	0x00000000
        /*00a0*/ 	.short	0x0000
        /*00a2*/ 	.short	0x0000
        /*00a4*/ 	.byte	0x00, 0xf5, 0x21, 0x00


	//----- nvinfo : EIATTR_SPARSE_MMA_MASK
	.align		4
.L_345:
        /*00a8*/ 	.byte	0x03, 0x50
        /*00aa*/ 	.short	0x0000


	//----- nvinfo : EIATTR_MAXREG_COUNT
	.align		4
        /*00ac*/ 	.byte	0x03, 0x1b
        /*00ae*/ 	.short	0x00ff


	//----- nvinfo : EIATTR_MERCURY_ISA_VERSION
	.align		4
        /*00b0*/ 	.byte	0x03, 0x5f
        /*00b2*/ 	.short	0x0101


	//----- nvinfo : EIATTR_VRC_CTA_INIT_COUNT
	.align		4
        /*00b4*/ 	.byte	0x02, 0x4a
	.zero		1
	.zero		1


	//----- nvinfo : EIATTR_EXIT_INSTR_OFFSETS
	.align		4
        /*00b8*/ 	.byte	0x04, 0x1c
        /*00ba*/ 	.short	(.L_347 - .L_346)


	//   ....[0]....
.L_346:
        /*00bc*/ 	.word	0x00000570


	//   ....[1]....
        /*00c0*/ 	.word	0x00000920


	//----- nvinfo : EIATTR_CRS_STACK_SIZE
	.align		4
.L_347:
        /*00c4*/ 	.byte	0x04, 0x1e
        /*00c6*/ 	.short	(.L_349 - .L_348)
.L_348:
        /*00c8*/ 	.word	0x00000000


	//----- nvinfo : EIATTR_CBANK_PARAM_SIZE
	.align		4
.L_349:
        /*00cc*/ 	.byte	0x03, 0x19
        /*00ce*/ 	.short	0x0044


	//----- nvinfo : EIATTR_PARAM_CBANK
	.align		4
        /*00d0*/ 	.byte	0x04, 0x0a
        /*00d2*/ 	.short	(.L_351 - .L_350)
	.align		4
.L_350:
        /*00d4*/ 	.word	index@(.nv.constant0.rotary_embedding_kernel_f16)
        /*00d8*/ 	.short	0x0380
        /*00da*/ 	.short	0x0044


	//----- nvinfo : EIATTR_SW_WAR
	.align		4
.L_351:
        /*00dc*/ 	.byte	0x04, 0x36
        /*00de*/ 	.short	(.L_353 - .L_352)
.L_352:
        /*00e0*/ 	.word	0x00000008
.L_353:


//--------------------- .nv.info.rotary_embedding_kernel_f64 --------------------------
	.section	.nv.info.rotary_embedding_kernel_f64,"",@"SHT_CUDA_INFO"
	.sectionflags	@""
	.align	4


	//----- nvinfo : EIATTR_CUDA_API_VERSION
	.align		4
        /*0000*/ 	.byte	0x04, 0x37
        /*0002*/ 	.short	(.L_355 - .L_354)
.L_354:
        /*0004*/ 	.word	0x00000082


	//----- nvinfo : EIATTR_KPARAM_INFO
	.align		4
.L_355:
        /*0008*/ 	.byte	0x04, 0x17
        /*000a*/ 	.short	(.L_357 - .L_356)
.L_356:
        /*000c*/ 	.word	0x00000000
        /*0010*/ 	.short	0x0009
        /*0012*/ 	.short	0x0040
        /*0014*/ 	.byte	0x00, 0xf0, 0x11, 0x00


	//----- nvinfo : EIATTR_KPARAM_INFO
	.align		4
.L_357:
        /*0018*/ 	.byte	0x04, 0x17
        /*001a*/ 	.short	(.L_359 - .L_358)
.L_358:
        /*001c*/ 	.word	0x00000000
        /*0020*/ 	.short	0x0008
        /*0022*/ 	.short	0x003c
        /*0024*/ 	.byte	0x00, 0xf0, 0x11, 0x00


	//----- nvinfo : EIATTR_KPARAM_INFO
	.align		4
.L_359:
        /*0028*/ 	.byte	0x04, 0x17
        /*002a*/ 	.short	(.L_361 - .L_360)
.L_360:
        /*002c*/ 	.word	0x00000000
        /*0030*/ 	.short	0x0007
        /*0032*/ 	.short	0x0038
        /*0034*/ 	.byte	0x00, 0xf0, 0x11, 0x00


	//----- nvinfo : EIATTR_KPARAM_INFO
	.align		4
.L_361:
        /*0038*/ 	.byte	0x04, 0x17
        /*003a*/ 	.short	(.L_363 - .L_362)
.L_362:
        /*003c*/ 	.word	0x00000000
        /*0040*/ 	.short	0x0006
        /*0042*/ 	.short	0x0030
        /*0044*/ 	.byte	0x00, 0xf0, 0x21, 0x00


	//----- nvinfo : EIATTR_KPARAM_INFO
	.align		4
.L_363:
        /*0048*/ 	.byte	0x04, 0x17
        /*004a*/ 	.short	(.L_365 - .L_364)
.L_364:
        /*004c*/ 	.word	0x00000000
        /*0050*/ 	.short	0x0005
        /*0052*/ 	.short	0x0028
        /*0054*/ 	.byte	0x00, 0xf0, 0x21, 0x00


	//----- nvinfo : EIATTR_KPARAM_INFO
	.align		4
.L_365:
        /*0058*/ 	.byte	0x04, 0x17
        /*005a*/ 	.short	(.L_367 - .L_366)
.L_366:
        /*005c*/ 	.word	0x00000000
        /*0060*/ 	.short	0x0004
        /*0062*/ 	.short	0x0020
        /*0064*/ 	.byte	0x00, 0xf0, 0x11, 0x00


	//----- nvinfo : EIATTR_KPARAM_INFO
	.align		4
.L_367:
        /*0068*/ 	.byte	0x04, 0x17
        /*006a*/ 	.short	(.L_369 - .L_368)
.L_368:
        /*006c*/ 	.word	0x00000000
        /*0070*/ 	.short	0x0003
        /*0072*/ 	.short	0x0018
        /*0074*/ 	.byte	0x00, 0xf5, 0x21, 0x00


	//----- nvinfo : EIATTR_KPARAM_INFO
	.align		4
.L_369:
        /*0078*/ 	.byte	0x04, 0x17
        /*007a*/ 	.short	(.L_371 - .L_370)
.L_370:
        /*007c*/ 	.word	0x00000000
        /*0080*/ 	.short	0x0002
        /*0082*/ 	.short	0x0010
        /*0084*/ 	.byte	0x00, 0xf5, 0x21, 0x00


	//----- nvinfo : EIATTR_KPARAM_INFO
	.align		4
.L_371:
        /*0088*/ 	.byte	0x04, 0x17
        /*008a*/ 	.short	(.L_373 - .L_372)
.L_372:
        /*008c*/ 	.word	0x00000000
        /*0090*/ 	.short	0x0001
        /*0092*/ 	.short	0x0008
        /*0094*/ 	.byte	0x00, 0xf5, 0x21, 0x00


	//----- nvinfo : EIATTR_KPARAM_INFO
	.align		4
.L_373:
        /*0098*/ 	.byte	0x04, 0x17
        /*009a*/ 	.short	(.L_375 - .L_374)
.L_374:
        /*009c*/ 	.word	0x00000000
        /*00a0*/ 	.short	0x0000
        /*00a2*/ 	.short	0x0000
        /*00a4*/ 	.byte	0x00, 0xf5, 0x21, 0x00


	//----- nvinfo : EIATTR_SPARSE_MMA_MASK
	.align		4
.L_375:
        /*00a8*/ 	.byte	0x03, 0x50
        /*00aa*/ 	.short	0x0000


	//----- nvinfo : EIATTR_MAXREG_COUNT
	.align		4
        /*00ac*/ 	.byte	0x03, 0x1b
        /*00ae*/ 	.short	0x00ff


	//----- nvinfo : EIATTR_MERCURY_ISA_VERSION
	.align		4
        /*00b0*/ 	.byte	0x03, 0x5f
        /*00b2*/ 	.short	0x0101


	//----- nvinfo : EIATTR_VRC_CTA_INIT_COUNT
	.align		4
        /*00b4*/ 	.byte	0x02, 0x4a
	.zero		1
	.zero		1


	//----- nvinfo : EIATTR_EXIT_INSTR_OFFSETS
	.align		4
        /*00b8*/ 	.byte	0x04, 0x1c
        /*00ba*/ 	.short	(.L_377 - .L_376)


	//   ....[0]....
.L_376:
        /*00bc*/ 	.word	0x00000550


	//   ....[1]....
        /*00c0*/ 	.word	0x000008e0


	//----- nvinfo : EIATTR_CRS_STACK_SIZE
	.align		4
.L_377:
        /*00c4*/ 	.byte	0x04, 0x1e
        /*00c6*/ 	.short	(.L_379 - .L_378)
.L_378:
        /*00c8*/ 	.word	0x00000000


	//----- nvinfo : EIATTR_CBANK_PARAM_SIZE
	.align		4
.L_379:
        /*00cc*/ 	.byte	0x03, 0x19
        /*00ce*/ 	.short	0x0044


	//----- nvinfo : EIATTR_PARAM_CBANK
	.align		4
        /*00d0*/ 	.byte	0x04, 0x0a
        /*00d2*/ 	.short	(.L_381 - .L_380)
	.align		4
.L_380:
        /*00d4*/ 	.word	index@(.nv.constant0.rotary_embedding_kernel_f64)
        /*00d8*/ 	.short	0x0380
        /*00da*/ 	.short	0x0044


	//----- nvinfo : EIATTR_SW_WAR
	.align		4
.L_381:
        /*00dc*/ 	.byte	0x04, 0x36
        /*00de*/ 	.short	(.L_383 - .L_382)
.L_382:
        /*00e0*/ 	.word	0x00000008
.L_383:


//--------------------- .nv.info.rotary_embedding_kernel_f32 --------------------------
	.section	.nv.info.rotary_embedding_kernel_f32,"",@"SHT_CUDA_INFO"
	.sectionflags	@""
	.align	4


	//----- nvinfo : EIATTR_CUDA_API_VERSION
	.align		4
        /*0000*/ 	.byte	0x04, 0x37
        /*0002*/ 	.short	(.L_385 - .L_384)
.L_384:
        /*0004*/ 	.word	0x00000082


	//----- nvinfo : EIATTR_KPARAM_INFO
	.align		4
.L_385:
        /*0008*/ 	.byte	0x04, 0x17
        /*000a*/ 	.short	(.L_387 - .L_386)
.L_386:
        /*000c*/ 	.word	0x00000000
        /*0010*/ 	.short	0x0009
        /*0012*/ 	.short	0x0040
        /*0014*/ 	.byte	0x00, 0xf0, 0x11, 0x00


	//----- nvinfo : EIATTR_KPARAM_INFO
	.align		4
.L_387:
        /*0018*/ 	.byte	0x04, 0x17
        /*001a*/ 	.short	(.L_389 - .L_388)
.L_388:
        /*001c*/ 	.word	0x00000000
        /*0020*/ 	.short	0x0008
        /*0022*/ 	.short	0x003c
        /*0024*/ 	.byte	0x00, 0xf0, 0x11, 0x00


	//----- nvinfo : EIATTR_KPARAM_INFO
	.align		4
.L_389:
        /*0028*/ 	.byte	0x04, 0x17
        /*002a*/ 	.short	(.L_391 - .L_390)
.L_390:
        /*002c*/ 	.word	0x00000000
        /*0030*/ 	.short	0x0007
        /*0032*/ 	.short	0x0038
        /*0034*/ 	.byte	0x00, 0xf0, 0x11, 0x00


	//----- nvinfo : EIATTR_KPARAM_INFO
	.align		4
.L_391:
        /*0038*/ 	.byte	0x04, 0x17
        /*003a*/ 	.short	(.L_393 - .L_392)
.L_392:
        /*003c*/ 	.word	0x00000000
        /*0040*/ 	.short	0x0006
        /*0042*/ 	.short	0x0030
        /*0044*/ 	.byte	0x00, 0xf0, 0x21, 0x00


	//----- nvinfo : EIATTR_KPARAM_INFO
	.align		4
.L_393:
        /*0048*/ 	.byte	0x04, 0x17
        /*004a*/ 	.short	(.L_395 - .L_394)
.L_394:
        /*004c*/ 	.word	0x00000000
        /*0050*/ 	.short	0x0005
        /*0052*/ 	.short	0x0028
        /*0054*/ 	.byte	0x00, 0xf0, 0x21, 0x00


	//----- nvinfo : EIATTR_KPARAM_INFO
	.align		4
.L_395:
        /*0058*/ 	.byte	0x04, 0x17
        /*005a*/ 	.short	(.L_397 - .L_396)
.L_396:
        /*005c*/ 	.word	0x00000000
        /*0060*/ 	.short	0x0004
        /*0062*/ 	.short	0x0020
        /*0064*/ 	.byte	0x00, 0xf0, 0x11, 0x00


	//----- nvinfo : EIATTR_KPARAM_INFO
	.align		4
.L_397:
        /*0068*/ 	.byte	0x04, 0x17
        /*006a*/ 	.short	(.L_399 - .L_398)
.L_398:
        /*006c*/ 	.word	0x00000000
        /*0070*/ 	.short	0x0003
        /*0072*/ 	.short	0x0018
        /*0074*/ 	.byte	0x00, 0xf5, 0x21, 0x00


	//----- nvinfo : EIATTR_KPARAM_INFO
	.align		4
.L_399:
        /*0078*/ 	.byte	0x04, 0x17
        /*007a*/ 	.short	(.L_401 - .L_400)
.L_400:
        /*007c*/ 	.word	0x00000000
        /*0080*/ 	.short	0x0002
        /*0082*/ 	.short	0x0010
        /*0084*/ 	.byte	0x00, 0xf5, 0x21, 0x00


	//----- nvinfo : EIATTR_KPARAM_INFO
	.align		4
.L_401:
        /*0088*/ 	.byte	0x04, 0x17
        /*008a*/ 	.short	(.L_403 - .L_402)
.L_402:
        /*008c*/ 	.word	0x00000000
        /*0090*/ 	.short	0x0001
        /*0092*/ 	.short	0x0008
        /*0094*/ 	.byte	0x00, 0xf5, 0x21, 0x00


	//----- nvinfo : EIATTR_KPARAM_INFO
	.align		4
.L_403:
        /*0098*/ 	.byte	0x04, 0x17
        /*009a*/ 	.short	(.L_405 - .L_404)
.L_404:
        /*009c*/ 	.word	0x00000000
        /*00a0*/ 	.short	0x0000
        /*00a2*/ 	.short	0x0000
        /*00a4*/ 	.byte	0x00, 0xf5, 0x21, 0x00


	//----- nvinfo : EIATTR_SPARSE_MMA_MASK
	.align		4
.L_405:
        /*00a8*/ 	.byte	0x03, 0x50
        /*00aa*/ 	.short	0x0000


	//----- nvinfo : EIATTR_MAXREG_COUNT
	.align		4
        /*00ac*/ 	.byte	0x03, 0x1b
        /*00ae*/ 	.short	0x00ff


	//----- nvinfo : EIATTR_MERCURY_ISA_VERSION
	.align		4
        /*00b0*/ 	.byte	0x03, 0x5f
        /*00b2*/ 	.short	0x0101


	//----- nvinfo : EIATTR_VRC_CTA_INIT_COUNT
	.align		4
        /*00b4*/ 	.byte	0x02, 0x4a
	.zero		1
	.zero		1


	//----- nvinfo : EIATTR_EXIT_INSTR_OFFSETS
	.align		4
        /*00b8*/ 	.byte	0x04, 0x1c
        /*00ba*/ 	.short	(.L_407 - .L_406)


	//   ....[0]....
.L_406:
        /*00bc*/ 	.word	0x00000550


	//   ....[1]....
        /*00c0*/ 	.word	0x000008e0


	//----- nvinfo : EIATTR_CRS_STACK_SIZE
	.align		4
.L_407:
        /*00c4*/ 	.byte	0x04, 0x1e
        /*00c6*/ 	.short	(.L_409 - .L_408)
.L_408:
        /*00c8*/ 	.word	0x00000000


	//----- nvinfo : EIATTR_CBANK_PARAM_SIZE
	.align		4
.L_409:
        /*00cc*/ 	.byte	0x03, 0x19
        /*00ce*/ 	.short	0x0044


	//----- nvinfo : EIATTR_PARAM_CBANK
	.align		4
        /*00d0*/ 	.byte	0x04, 0x0a
        /*00d2*/ 	.short	(.L_411 - .L_410)
	.align		4
.L_410:
        /*00d4*/ 	.word	index@(.nv.constant0.rotary_embedding_kernel_f32)
        /*00d8*/ 	.short	0x0380
        /*00da*/ 	.short	0x0044


	//----- nvinfo : EIATTR_SW_WAR
	.align		4
.L_411:
        /*00dc*/ 	.byte	0x04, 0x36
        /*00de*/ 	.short	(.L_413 - .L_412)
.L_412:
        /*00e0*/ 	.word	0x00000008
.L_413:


//--------------------- .nv.info.rotary_embedding_kernel_i64 --------------------------
	.section	.nv.info.rotary_embedding_kernel_i64,"",@"SHT_CUDA_INFO"
	.sectionflags	@""
	.align	4


	//----- nvinfo : EIATTR_CUDA_API_VERSION
	.align		4
        /*0000*/ 	.byte	0x04, 0x37
        /*0002*/ 	.short	(.L_415 - .L_414)
.L_414:
        /*0004*/ 	.word	0x00000082


	//----- nvinfo : EIATTR_KPARAM_INFO
	.align		4
.L_415:
        /*0008*/ 	.byte	0x04, 0x17
        /*000a*/ 	.short	(.L_417 - .L_416)
.L_416:
        /*000c*/ 	.word	0x00000000
        /*0010*/ 	.short	0x0009
        /*0012*/ 	.short	0x0040
        /*0014*/ 	.byte	0x00, 0xf0, 0x11, 0x00


	//----- nvinfo : EIATTR_KPARAM_INFO
	.align		4
.L_417:
        /*0018*/ 	.byte	0x04, 0x17
        /*001a*/ 	.short	(.L_419 - .L_418)
.L_418:
        /*001c*/ 	.word	0x00000000
        /*0020*/ 	.short	0x0008
        /*0022*/ 	.short	0x003c
        /*0024*/ 	.byte	0x00, 0xf0, 0x11, 0x00


	//----- nvinfo : EIATTR_KPARAM_INFO
	.align		4
.L_419:
        /*0028*/ 	.byte	0x04, 0x17
        /*002a*/ 	.short	(.L_421 - .L_420)
.L_420:
        /*002c*/ 	.word	0x00000000
        /*0030*/ 	.short	0x0007
        /*0032*/ 	.short	0x0038
        /*0034*/ 	.byte	0x00, 0xf0, 0x11, 0x00


	//----- nvinfo : EIATTR_KPARAM_INFO
	.align		4
.L_421:
        /*0038*/ 	.byte	0x04, 0x17
        /*003a*/ 	.short	(.L_423 - .L_422)
.L_422:
        /*003c*/ 	.word	0x00000000
        /*0040*/ 	.short	0x0006
        /*0042*/ 	.short	0x0030
        /*0044*/ 	.byte	0x00, 0xf0, 0x21, 0x00


	//----- nvinfo : EIATTR_KPARAM_INFO
	.align		4
.L_423:
        /*0048*/ 	.byte	0x04, 0x17
        /*004a*/ 	.short	(.L_425 - .L_424)
.L_424:
        /*004c*/ 	.word	0x00000000
        /*0050*/ 	.short	0x0005
        /*0052*/ 	.short	0x0028
        /*0054*/ 	.byte	0x00, 0xf0, 0x21, 0x00


	//----- nvinfo : EIATTR_KPARAM_INFO
	.align		4
.L_425:
        /*0058*/ 	.byte	0x04, 0x17
        /*005a*/ 	.short	(.L_427 - .L_426)
.L_426:
        /*005c*/ 	.word	0x00000000
        /*0060*/ 	.short	0x0004
        /*0062*/ 	.short	0x0020
        /*0064*/ 	.byte	0x00, 0xf0, 0x11, 0x00


	//----- nvinfo : EIATTR_KPARAM_INFO
	.align		4
.L_427:
        /*0068*/ 	.byte	0x04, 0x17
        /*006a*/ 	.short	(.L_429 - .L_428)
.L_428:
        /*006c*/ 	.word	0x00000000
        /*0070*/ 	.short	0x0003
        /*0072*/ 	.short	0x0018
        /*0074*/ 	.byte	0x00, 0xf5, 0x21, 0x00


	//----- nvinfo : EIATTR_KPARAM_INFO
	.align		4
.L_429:
        /*0078*/ 	.byte	0x04, 0x17
        /*007a*/ 	.short	(.L_431 - .L_430)
.L_430:
        /*007c*/ 	.word	0x00000000
        /*0080*/ 	.short	0x0002
        /*0082*/ 	.short	0x0010
        /*0084*/ 	.byte	0x00, 0xf5, 0x21, 0x00


	//----- nvinfo : EIATTR_KPARAM_INFO
	.align		4
.L_431:
        /*0088*/ 	.byte	0x04, 0x17
        /*008a*/ 	.short	(.L_433 - .L_432)
.L_432:
        /*008c*/ 	.word	0x00000000
        /*0090*/ 	.short	0x0001
        /*0092*/ 	.short	0x0008
        /*0094*/ 	.byte	0x00, 0xf5, 0x21, 0x00


	//----- nvinfo : EIATTR_KPARAM_INFO
	.align		4
.L_433:
        /*0098*/ 	.byte	0x04, 0x17
        /*009a*/ 	.short	(.L_435 - .L_434)
.L_434:
        /*009c*/ 	.word	0x00000000
        /*00a0*/ 	.short	0x0000
        /*00a2*/ 	.short	0x0000
        /*00a4*/ 	.byte	0x00, 0xf5, 0x21, 0x00


	//----- nvinfo : EIATTR_SPARSE_MMA_MASK
	.align		4
.L_435:
        /*00a8*/ 	.byte	0x03, 0x50
        /*00aa*/ 	.short	0x0000


	//----- nvinfo : EIATTR_MAXREG_COUNT
	.align		4
        /*00ac*/ 	.byte	0x03, 0x1b
        /*00ae*/ 	.short	0x00ff


	//----- nvinfo : EIATTR_MERCURY_ISA_VERSION
	.align		4
        /*00b0*/ 	.byte	0x03, 0x5f
        /*00b2*/ 	.short	0x0101


	//----- nvinfo : EIATTR_VRC_CTA_INIT_COUNT
	.align		4
        /*00b4*/ 	.byte	0x02, 0x4a
	.zero		1
	.zero		1


	//----- nvinfo : EIATTR_EXIT_INSTR_OFFSETS
	.align		4
        /*00b8*/ 	.byte	0x04, 0x1c
        /*00ba*/ 	.short	(.L_437 - .L_436)


	//   ....[0]....
.L_436:
        /*00bc*/ 	.word	0x00000630


	//   ....[1]....
        /*00c0*/ 	.word	0x00000aa0


	//----- nvinfo : EIATTR_CRS_STACK_SIZE
	.align		4
.L_437:
        /*00c4*/ 	.byte	0x04, 0x1e
        /*00c6*/ 	.short	(.L_439 - .L_438)
.L_438:
        /*00c8*/ 	.word	0x00000000


	//----- nvinfo : EIATTR_CBANK_PARAM_SIZE
	.align		4
.L_439:
        /*00cc*/ 	.byte	0x03, 0x19
        /*00ce*/ 	.short	0x0044


	//----- nvinfo : EIATTR_PARAM_CBANK
	.align		4
        /*00d0*/ 	.byte	0x04, 0x0a
        /*00d2*/ 	.short	(.L_441 - .L_440)
	.align		4
.L_440:
        /*00d4*/ 	.word	index@(.nv.constant0.rotary_embedding_kernel_i64)
        /*00d8*/ 	.short	0x0380
        /*00da*/ 	.short	0x0044


	//----- nvinfo : EIATTR_SW_WAR
	.align		4
.L_441:
        /*00dc*/ 	.byte	0x04, 0x36
        /*00de*/ 	.short	(.L_443 - .L_442)
.L_442:
        /*00e0*/ 	.word	0x00000008
.L_443:


//--------------------- .nv.info.rotary_embedding_kernel_u32 --------------------------
	.section	.nv.info.rotary_embedding_kernel_u32,"",@"SHT_CUDA_INFO"
	.sectionflags	@""
	.align	4


	//----- nvinfo : EIATTR_CUDA_API_VERSION
	.align		4
        /*0000*/ 	.byte	0x04, 0x37
        /*0002*/ 	.short	(.L_445 - .L_444)
.L_444:
        /*0004*/ 	.word	0x00000082


	//----- nvinfo : EIATTR_KPARAM_INFO
	.align		4
.L_445:
        /*0008*/ 	.byte	0x04, 0x17
        /*000a*/ 	.short	(.L_447 - .L_446)
.L_446:
        /*000c*/ 	.word	0x00000000
        /*0010*/ 	.short	0x0009
        /*0012*/ 	.short	0x0040
        /*0014*/ 	.byte	0x00, 0xf0, 0x11, 0x00


	//----- nvinfo : EIATTR_KPARAM_INFO
	.align		4
.L_447:
        /*0018*/ 	.byte	0x04, 0x17
        /*001a*/ 	.short	(.L_449 - .L_448)
.L_448:
        /*001c*/ 	.word	0x00000000
        /*0020*/ 	.short	0x0008
        /*0022*/ 	.short	0x003c
        /*0024*/ 	.byte	0x00, 0xf0, 0x11, 0x00


	//----- nvinfo : EIATTR_KPARAM_INFO
	.align		4
.L_449:
        /*0028*/ 	.byte	0x04, 0x17
        /*002a*/ 	.short	(.L_451 - .L_450)
.L_450:
        /*002c*/ 	.word	0x00000000
        /*0030*/ 	.short	0x0007
        /*0032*/ 	.short	0x0038
        /*0034*/ 	.byte	0x00, 0xf0, 0x11, 0x00


	//----- nvinfo : EIATTR_KPARAM_INFO
	.align		4
.L_451:
        /*0038*/ 	.byte	0x04, 0x17
        /*003a*/ 	.short	(.L_453 - .L_452)
.L_452:
        /*003c*/ 	.word	0x00000000
        /*0040*/ 	.short	0x0006
        /*0042*/ 	.short	0x0030
        /*0044*/ 	.byte	0x00, 0xf0, 0x21, 0x00


	//----- nvinfo : EIATTR_KPARAM_INFO
	.align		4
.L_453:
        /*0048*/ 	.byte	0x04, 0x17
        /*004a*/ 	.short	(.L_455 - .L_454)
.L_454:
        /*004c*/ 	.word	0x00000000
        /*0050*/ 	.short	0x0005
        /*0052*/ 	.short	0x0028
        /*0054*/ 	.byte	0x00, 0xf0, 0x21, 0x00


	//----- nvinfo : EIATTR_KPARAM_INFO
	.align		4
.L_455:
        /*0058*/ 	.byte	0x04, 0x17
        /*005a*/ 	.short	(.L_457 - .L_456)
.L_456:
        /*005c*/ 	.word	0x00000000
        /*0060*/ 	.short	0x0004
        /*0062*/ 	.short	0x0020
        /*0064*/ 	.byte	0x00, 0xf0, 0x11, 0x00


	//----- nvinfo : EIATTR_KPARAM_INFO
	.align		4
.L_457:
        /*0068*/ 	.byte	0x04, 0x17
        /*006a*/ 	.short	(.L_459 - .L_458)
.L_458:
        /*006c*/ 	.word	0x00000000
        /*0070*/ 	.short	0x0003
        /*0072*/ 	.short	0x0018
        /*0074*/ 	.byte	0x00, 0xf5, 0x21, 0x00


	//----- nvinfo : EIATTR_KPARAM_INFO
	.align		4
.L_459:
        /*0078*/ 	.byte	0x04, 0x17
        /*007a*/ 	.short	(.L_461 - .L_460)
.L_460:
        /*007c*/ 	.word	0x00000000
        /*0080*/ 	.short	0x0002
        /*0082*/ 	.short	0x0010
        /*0084*/ 	.byte	0x00, 0xf5, 0x21, 0x00


	//----- nvinfo : EIATTR_KPARAM_INFO
	.align		4
.L_461:
        /*0088*/ 	.byte	0x04, 0x17
        /*008a*/ 	.short	(.L_463 - .L_462)
.L_462:
        /*008c*/ 	.word	0x00000000
        /*0090*/ 	.short	0x0001
        /*0092*/ 	.short	0x0008
        /*0094*/ 	.byte	0x00, 0xf5, 0x21, 0x00


	//----- nvinfo : EIATTR_KPARAM_INFO
	.align		4
.L_463:
        /*0098*/ 	.byte	0x04, 0x17
        /*009a*/ 	.short	(.L_465 - .L_464)
.L_464:
        /*009c*/ 	.word	0x00000000
        /*00a0*/ 	.short	0x0000
        /*00a2*/ 	.short	0x0000
        /*00a4*/ 	.byte	0x00, 0xf5, 0x21, 0x00


	//----- nvinfo : EIATTR_SPARSE_MMA_MASK
	.align		4
.L_465:
        /*00a8*/ 	.byte	0x03, 0x50
        /*00aa*/ 	.short	0x0000


	//----- nvinfo : EIATTR_MAXREG_COUNT
	.align		4
        /*00ac*/ 	.byte	0x03, 0x1b
        /*00ae*/ 	.short	0x00ff


	//----- nvinfo : EIATTR_MERCURY_ISA_VERSION
	.align		4
        /*00b0*/ 	.byte	0x03, 0x5f
        /*00b2*/ 	.short	0x0101


	//----- nvinfo : EIATTR_VRC_CTA_INIT_COUNT
	.align		4
        /*00b4*/ 	.byte	0x02, 0x4a
	.zero		1
	.zero		1


	//----- nvinfo : EIATTR_EXIT_INSTR_OFFSETS
	.align		4
        /*00b8*/ 	.byte	0x04, 0x1c
        /*00ba*/ 	.short	(.L_467 - .L_466)


	//   ....[0]....
.L_466:
        /*00bc*/ 	.word	0x00000550


	//   ....[1]....
        /*00c0*/ 	.word	0x000008e0


	//----- nvinfo : EIATTR_CRS_STACK_SIZE
	.align		4
.L_467:
        /*00c4*/ 	.byte	0x04, 0x1e
        /*00c6*/ 	.short	(.L_469 - .L_468)
.L_468:
        /*00c8*/ 	.word	0x00000000


	//----- nvinfo : EIATTR_CBANK_PARAM_SIZE
	.align		4
.L_469:
        /*00cc*/ 	.byte	0x03, 0x19
        /*00ce*/ 	.short	0x0044


	//----- nvinfo : EIATTR_PARAM_CBANK
	.align		4
        /*00d0*/ 	.byte	0x04, 0x0a
        /*00d2*/ 	.short	(.L_471 - .L_470)
	.align		4
.L_470:
        /*00d4*/ 	.word	index@(.nv.constant0.rotary_embedding_kernel_u32)
        /*00d8*/ 	.short	0x0380
        /*00da*/ 	.short	0x0044


	//----- nvinfo : EIATTR_SW_WAR
	.align		4
.L_471:
        /*00dc*/ 	.byte	0x04, 0x36
        /*00de*/ 	.short	(.L_473 - .L_472)
.L_472:
        /*00e0*/ 	.word	0x00000008
.L_473:


//--------------------- .nv.info.rotary_embedding_kernel_u8 --------------------------
	.section	.nv.info.rotary_embedding_kernel_u8,"",@"SHT_CUDA_INFO"
	.sectionflags	@""
	.align	4


	//----- nvinfo : EIATTR_CUDA_API_VERSION
	.align		4
        /*0000*/ 	.byte	0x04, 0x37
        /*0002*/ 	.short	(.L_475 - .L_474)
.L_474:
        /*0004*/ 	.word	0x00000082


	//----- nvinfo : EIATTR_KPARAM_INFO
	.align		4
.L_475:
        /*0008*/ 	.byte	0x04, 0x17
        /*000a*/ 	.short	(.L_477 - .L_476)
.L_476:
        /*000c*/ 	.word	0x00000000
        /*0010*/ 	.short	0x0009
        /*0012*/ 	.short	0x0040
        /*0014*/ 	.byte	0x00, 0xf0, 0x11, 0x00


	//----- nvinfo : EIATTR_KPARAM_INFO
	.align		4
.L_477:
        /*0018*/ 	.byte	0x04, 0x17
        /*001a*/ 	.short	(.L_479 - .L_478)
.L_478:
        /*001c*/ 	.word	0x00000000
        /*0020*/ 	.short	0x0008
        /*0022*/ 	.short	0x003c
        /*0024*/ 	.byte	0x00, 0xf0, 0x11, 0x00


	//----- nvinfo : EIATTR_KPARAM_INFO
	.align		4
.L_479:
        /*0028*/ 	.byte	0x04, 0x17
        /*002a*/ 	.short	(.L_481 - .L_480)
.L_480:
        /*002c*/ 	.word	0x00000000
        /*0030*/ 	.short	0x0007
        /*0032*/ 	.short	0x0038
        /*0034*/ 	.byte	0x00, 0xf0, 0x11, 0x00


	//----- nvinfo : EIATTR_KPARAM_INFO
	.align		4
.L_481:
        /*0038*/ 	.byte	0x04, 0x17
        /*003a*/ 	.short	(.L_483 - .L_482)
.L_482:
        /*003c*/ 	.word	0x00000000
        /*0040*/ 	.short	0x0006
        /*0042*/ 	.short	0x0030
        /*0044*/ 	.byte	0x00, 0xf0, 0x21, 0x00


	//----- nvinfo : EIATTR_KPARAM_INFO
	.align		4
.L_483:
        /*0048*/ 	.byte	0x04, 0x17
        /*004a*/ 	.short	(.L_485 - .L_484)
.L_484:
        /*004c*/ 	.word	0x00000000
        /*0050*/ 	.short	0x0005
        /*0052*/ 	.short	0x0028
        /*0054*/ 	.byte	0x00, 0xf0, 0x21, 0x00


	//----- nvinfo : EIATTR_KPARAM_INFO
	.align		4
.L_485:
        /*0058*/ 	.byte	0x04, 0x17
        /*005a*/ 	.short	(.L_487 - .L_486)
.L_486:
        /*005c*/ 	.word	0x00000000
        /*0060*/ 	.short	0x0004
        /*0062*/ 	.short	0x0020
        /*0064*/ 	.byte	0x00, 0xf0, 0x11, 0x00


	//----- nvinfo : EIATTR_KPARAM_INFO
	.align		4
.L_487:
        /*0068*/ 	.byte	0x04, 0x17
        /*006a*/ 	.short	(.L_489 - .L_488)
.L_488:
        /*006c*/ 	.word	0x00000000
        /*0070*/ 	.short	0x0003
        /*0072*/ 	.short	0x0018
        /*0074*/ 	.byte	0x00, 0xf5, 0x21, 0x00


	//----- nvinfo : EIATTR_KPARAM_INFO
	.align		4
.L_489:
        /*0078*/ 	.byte	0x04, 0x17
        /*007a*/ 	.short	(.L_491 - .L_490)
.L_490:
        /*007c*/ 	.word	0x00000000
        /*0080*/ 	.short	0x0002
        /*0082*/ 	.short	0x0010
        /*0084*/ 	.byte	0x00, 0xf5, 0x21, 0x00


	//----- nvinfo : EIATTR_KPARAM_INFO
	.align		4
.L_491:
        /*0088*/ 	.byte	0x04, 0x17
        /*008a*/ 	.short	(.L_493 - .L_492)
.L_492:
        /*008c*/ 	.word	0x00000000
        /*0090*/ 	.short	0x0001
        /*0092*/ 	.short	0x0008
        /*0094*/ 	.byte	0x00, 0xf5, 0x21, 0x00


	//----- nvinfo : EIATTR_KPARAM_INFO
	.align		4
.L_493:
        /*0098*/ 	.byte	0x04, 0x17
        /*009a*/ 	.short	(.L_495 - .L_494)
.L_494:
        /*009c*/ 	.word	0x00000000
        /*00a0*/ 	.short	0x0000
        /*00a2*/ 	.short	0x0000
        /*00a4*/ 	.byte	0x00, 0xf5, 0x21, 0x00


	//----- nvinfo : EIATTR_SPARSE_MMA_MASK
	.align		4
.L_495:
        /*00a8*/ 	.byte	0x03, 0x50
        /*00aa*/ 	.short	0x0000


	//----- nvinfo : EIATTR_MAXREG_COUNT
	.align		4
        /*00ac*/ 	.byte	0x03, 0x1b
        /*00ae*/ 	.short	0x00ff


	//----- nvinfo : EIATTR_MERCURY_ISA_VERSION
	.align		4
        /*00b0*/ 	.byte	0x03, 0x5f
        /*00b2*/ 	.short	0x0101


	//----- nvinfo : EIATTR_VRC_CTA_INIT_COUNT
	.align		4
        /*00b4*/ 	.byte	0x02, 0x4a
	.zero		1
	.zero		1


	//----- nvinfo : EIATTR_EXIT_INSTR_OFFSETS
	.align		4
        /*00b8*/ 	.byte	0x04, 0x1c
        /*00ba*/ 	.short	(.L_497 - .L_496)


	//   ....[0]....
.L_496:
        /*00bc*/ 	.word	0x00000570


	//   ....[1]....
        /*00c0*/ 	.word	0x00000950


	//----- nvinfo : EIATTR_CRS_STACK_SIZE
	.align		4
.L_497:
        /*00c4*/ 	.byte	0x04, 0x1e
        /*00c6*/ 	.short	(.L_499 - .L_498)
.L_498:
        /*00c8*/ 	.word	0x00000000


	//----- nvinfo : EIATTR_CBANK_PARAM_SIZE
	.align		4
.L_499:
        /*00cc*/ 	.byte	0x03, 0x19
        /*00ce*/ 	.short	0x0044


	//----- nvinfo : EIATTR_PARAM_CBANK
	.align		4
        /*00d0*/ 	.byte	0x04, 0x0a
        /*00d2*/ 	.short	(.L_501 - .L_500)
	.align		4
.L_500:
        /*00d4*/ 	.word	index@(.nv.constant0.rotary_embedding_kernel_u8)
        /*00d8*/ 	.short	0x0380
        /*00da*/ 	.short	0x0044


	//----- nvinfo : EIATTR_SW_WAR
	.align		4
.L_501:
        /*00dc*/ 	.byte	0x04, 0x36
        /*00de*/ 	.short	(.L_503 - .L_502)
.L_502:
        /*00e0*/ 	.word	0x00000008
.L_503:


//--------------------- .nv.callgraph             --------------------------
	.section	.nv.callgraph,"",@"SHT_CUDA_CALLGRAPH"
	.align	4
	.sectionentsize	8
	.align		4
        /*0000*/ 	.word	0x00000000
	.align		4
        /*0004*/ 	.word	0xffffffff
	.align		4
        /*0008*/ 	.word	0x00000000
	.align		4
        /*000c*/ 	.word	0xfffffffe
	.align		4
        /*0010*/ 	.word	0x00000000
	.align		4
        /*0014*/ 	.word	0xfffffffd
	.align		4
        /*0018*/ 	.word	0x00000000
	.align		4
        /*001c*/ 	.word	0xfffffffc


//--------------------- .text.rotary_embedding_kernel_bf16_neox --------------------------
	.section	.text.rotary_embedding_kernel_bf16_neox,"ax",@progbits
	.align	128
        .global         rotary_embedding_kernel_bf16_neox
        .type           rotary_embedding_kernel_bf16_neox,@function
        .size           rotary_embedding_kernel_bf16_neox,(.L_x_71 - rotary_embedding_kernel_bf16_neox)
        .other          rotary_embedding_kernel_bf16_neox,@"STO_CUDA_ENTRY STV_DEFAULT"
rotary_embedding_kernel_bf16_neox:
.text.rotary_embedding_kernel_bf16_neox:
[----:B------:R-:W-:Y:S01]  /*0000*/  LDC R1, c[0x0][0x37c] ;  /* 0x0000df00ff017b82 */ /* 0x000fe20000000800 */
[----:B------:R-:W0:Y:S07]  /*0010*/  S2R R0, SR_CTAID.X ;  /* 0x0000000000007919 */ /* 0x000e2e0000002500 */
[----:B------:R-:W0:Y:S01]  /*0020*/  LDC.64 R2, c[0x0][0x380] ;  /* 0x0000e000ff027b82 */ /* 0x000e220000000a00 */
[----:B------:R-:W1:Y:S07]  /*0030*/  LDCU.64 UR4, c[0x0][0x358] ;  /* 0x00006b00ff0477ac */ /* 0x000e6e0008000a00 */
[----:B------:R-:W2:Y:S01]  /*0040*/  LDC R5, c[0x0][0x3a0] ;  /* 0x0000e800ff057b82 */ /* 0x000ea20000000800 */
[----:B------:R-:W3:Y:S01]  /*0050*/  S2R R10, SR_TID.X ;  /* 0x00000000000a7919 */ /* 0x000ee20000002100 */
[----:B------:R-:W4:Y:S01]  /*0060*/  LDCU UR6, c[0x0][0x3b8] ;  /* 0x00007700ff0677ac */ /* 0x000f220008000800 */
[----:B------:R-:W0:Y:S05]  /*0070*/  LDCU.64 UR8, c[0x0][0x3a8] ;  /* 0x00007500ff0877ac */ /* 0x000e2a0008000a00 */
[----:B------:R-:W5:Y:S01]  /*0080*/  LDC.64 R8, c[0x0][0x398] ;  /* 0x0000e600ff087b82 */ /* 0x000f620000000a00 */
[----:B------:R-:W0:Y:S02]  /*0090*/  LDCU.64 UR10, c[0x0][0x388] ;  /* 0x00007100ff0a77ac */ /* 0x000e240008000a00 */
[----:B0-----:R-:W-:-:S06]  /*00a0*/  IMAD.WIDE.U32 R2, R0, 0x8, R2 ;  /* 0x0000000800027825 */ /* 0x001fcc00078e0002 */
[----:B-1----:R-:W5:Y:S01]  /*00b0*/  LDG.E.64.CONSTANT R2, desc[UR4][R2.64] ;  /* 0x0000000402027981 */ /* 0x002f62000c1e9b00 */
[----:B--2---:R-:W-:Y:S01]  /*00c0*/  LEA.HI R11, R5, R5, RZ, 0x1 ;  /* 0x00000005050b7211 */ /* 0x004fe200078f08ff */
[----:B------:R-:W-:Y:S01]  /*00d0*/  BSSY.RECONVERGENT B0, `(.L_x_0) ;  /* 0x0000046000007945 */ /* 0x000fe20003800200 */
[----:B------:R-:W-:Y:S02]  /*00e0*/  SHF.R.S32.HI R7, RZ, 0x1f, R5 ;  /* 0x0000001fff077819 */ /* 0x000fe40000011405 */
[----:B------:R-:W-:-:S05]  /*00f0*/  SHF.R.S32.HI R11, RZ, 0x1, R11 ;  /* 0x00000001ff0b7819 */ /* 0x000fca000001140b */
[----:B----4-:R-:W-:Y:S01]  /*0100*/  IMAD R13, R11, UR6, RZ ;  /* 0x000000060b0d7c24 */ /* 0x010fe2000f8e02ff */
[----:B------:R-:W0:Y:S04]  /*0110*/  LDCU UR6, c[0x0][0x3c0] ;  /* 0x00007800ff0677ac */ /* 0x000e280008000800 */
[----:B---3--:R-:W-:Y:S01]  /*0120*/  ISETP.GE.AND P0, PT, R10, R13, PT ;  /* 0x0000000d0a00720c */ /* 0x008fe20003f06270 */
[-C--:B-----5:R-:W-:Y:S02]  /*0130*/  IMAD R6, R3, R5.reuse, RZ ;  /* 0x0000000503067224 */ /* 0x0a0fe400078e02ff */
[----:B------:R-:W-:-:S04]  /*0140*/  IMAD.WIDE.U32 R4, R2, R5, RZ ;  /* 0x0000000502047225 */ /* 0x000fc800078e00ff */
[----:B------:R-:W-:Y:S01]  /*0150*/  IMAD R7, R2, R7, R6 ;  /* 0x0000000702077224 */ /* 0x000fe200078e0206 */
[----:B------:R-:W-:-:S03]  /*0160*/  LEA R2, P1, R4, R8, 0x1 ;  /* 0x0000000804027211 */ /* 0x000fc600078208ff */
[----:B------:R-:W-:-:S05]  /*0170*/  IMAD.IADD R3, R5, 0x1, R7 ;  /* 0x0000000105037824 */ /* 0x000fca00078e0207 */
[----:B------:R-:W-:-:S03]  /*0180*/  LEA.HI.X R3, R4, R9, R3, 0x1, P1 ;  /* 0x0000000904037211 */ /* 0x000fc600008f0c03 */
[----:B------:R-:W-:Y:S01]  /*0190*/  IMAD.WIDE R4, R11, 0x2, R2 ;  /* 0x000000020b047825 */ /* 0x000fe200078e0202 */
[----:B0-----:R-:W-:Y:S06]  /*01a0*/  @P0 BRA `(.L_x_1) ;  /* 0x0000000000e00947 */ /* 0x001fec0003800000 */
[-C--:B------:R-:W-:Y:S01]  /*01b0*/  IABS R12, R11.reuse ;  /* 0x0000000b000c7213 */ /* 0x080fe20000000000 */
[----:B------:R-:W0:Y:S01]  /*01c0*/  LDC R14, c[0x0][0x360] ;  /* 0x0000d800ff0e7b82 */ /* 0x000e220000000800 */
[----:B------:R-:W-:Y:S01]  /*01d0*/  ISETP.NE.AND P0, PT, R11, RZ, PT ;  /* 0x000000ff0b00720c */ /* 0x000fe20003f05270 */
[----:B------:R-:W-:Y:S01]  /*01e0*/  IMAD.MOV.U32 R18, RZ, RZ, R10 ;  /* 0x000000ffff127224 */ /* 0x000fe200078e000a */
[----:B------:R-:W1:Y:S01]  /*01f0*/  I2F.RP R8, R12 ;  /* 0x0000000c00087306 */ /* 0x000e620000209400 */
[----:B------:R-:W-:-:S07]  /*0200*/  LOP3.LUT R16, RZ, R11, RZ, 0x33, !PT ;  /* 0x0000000bff107212 */ /* 0x000fce00078e33ff */
[----:B-1----:R-:W1:Y:S02]  /*0210*/  MUFU.RCP R8, R8 ;  /* 0x0000000800087308 */ /* 0x002e640000001000 */
[----:B-1----:R-:W-:-:S06]  /*0220*/  VIADD R6, R8, 0xffffffe ;  /* 0x0ffffffe08067836 */ /* 0x002fcc0000000000 */
[----:B------:R1:W2:Y:S02]  /*0230*/  F2I.FTZ.U32.TRUNC.NTZ R7, R6 ;  /* 0x0000000600077305 */ /* 0x0002a4000021f000 */
[----:B-1----:R-:W-:Y:S01]  /*0240*/  IMAD.MOV.U32 R6, RZ, RZ, RZ ;  /* 0x000000ffff067224 */ /* 0x002fe200078e00ff */
[----:B--2---:R-:W-:-:S05]  /*0250*/  IADD3 R15, PT, PT, RZ, -R7, RZ ;  /* 0x80000007ff0f7210 */ /* 0x004fca0007ffe0ff */
[----:B------:R-:W-:-:S04]  /*0260*/  IMAD R15, R15, R12, RZ ;  /* 0x0000000c0f0f7224 */ /* 0x000fc800078e02ff */
[----:B0-----:R-:W-:-:S07]  /*0270*/  IMAD.HI.U32 R15, R7, R15, R6 ;  /* 0x0000000f070f7227 */ /* 0x001fce00078e0006 */
.L_x_2:
[----:B0-----:R-:W-:Y:S02]  /*0280*/  IABS R6, R11 ;  /* 0x0000000b00067213 */ /* 0x001fe40000000000 */
[----:B------:R-:W-:Y:S02]  /*0290*/  IABS R7, R18 ;  /* 0x0000001200077213 */ /* 0x000fe40000000000 */
[----:B------:R-:W-:-:S03]  /*02a0*/  IADD3 R8, PT, PT, RZ, -R6, RZ ;  /* 0x80000006ff087210 */ /* 0x000fc60007ffe0ff */
[----:B------:R-:W-:-:S04]  /*02b0*/  IMAD.HI.U32 R6, R15, R7, RZ ;  /* 0x000000070f067227 */ /* 0x000fc800078e00ff */
[----:B------:R-:W-:Y:S01]  /*02c0*/  IMAD R7, R6, R8, R7 ;  /* 0x0000000806077224 */ /* 0x000fe200078e0207 */
[----:B------:R-:W-:-:S04]  /*02d0*/  IABS R8, R11 ;  /* 0x0000000b00087213 */ /* 0x000fc80000000000 */
[----:B------:R-:W-:-:S13]  /*02e0*/  ISETP.GT.U32.AND P2, PT, R12, R7, PT ;  /* 0x000000070c00720c */ /* 0x000fda0003f44070 */
[----:B------:R-:W-:Y:S02]  /*02f0*/  @!P2 IMAD.IADD R7, R7, 0x1, -R8 ;  /* 0x000000010707a824 */ /* 0x000fe400078e0a08 */
[----:B------:R-:W-:-:S03]  /*0300*/  @!P2 VIADD R6, R6, 0x1 ;  /* 0x000000010606a836 */ /* 0x000fc60000000000 */
[----:B------:R-:W-:Y:S02]  /*0310*/  ISETP.GE.U32.AND P1, PT, R7, R12, PT ;  /* 0x0000000c0700720c */ /* 0x000fe40003f26070 */
[----:B------:R-:W-:-:S04]  /*0320*/  LOP3.LUT R7, R18, R11, RZ, 0x3c, !PT ;  /* 0x0000000b12077212 */ /* 0x000fc800078e3cff */
[----:B------:R-:W-:-:S07]  /*0330*/  ISETP.GE.AND P3, PT, R7, RZ, PT ;  /* 0x000000ff0700720c */ /* 0x000fce0003f66270 */
[----:B------:R-:W-:-:S06]  /*0340*/  @P1 IADD3 R6, PT, PT, R6, 0x1, RZ ;  /* 0x0000000106061810 */ /* 0x000fcc0007ffe0ff */
[----:B------:R-:W-:-:S05]  /*0350*/  @!P3 IMAD.MOV R6, RZ, RZ, -R6 ;  /* 0x000000ffff06b224 */ /* 0x000fca00078e0a06 */
[----:B------:R-:W-:-:S05]  /*0360*/  SEL R7, R16, R6, !P0 ;  /* 0x0000000610077207 */ /* 0x000fca0004000000 */
[----:B------:R-:W-:Y:S02]  /*0370*/  IMAD R6, R7, UR6, RZ ;  /* 0x0000000607067c24 */ /* 0x000fe4000f8e02ff */
[----:B------:R-:W-:-:S03]  /*0380*/  IMAD.MOV R9, RZ, RZ, -R7 ;  /* 0x000000ffff097224 */ /* 0x000fc600078e0a07 */
[----:B------:R-:W-:Y:S01]  /*0390*/  SHF.R.S32.HI R7, RZ, 0x1f, R6 ;  /* 0x0000001fff077819 */ /* 0x000fe20000011406 */
[----:B------:R-:W-:Y:S02]  /*03a0*/  IMAD R9, R11, R9, R18 ;  /* 0x000000090b097224 */ /* 0x000fe400078e0212 */
[----:B------:R-:W-:-:S04]  /*03b0*/  IMAD.WIDE.U32 R6, R0, UR8, R6 ;  /* 0x0000000800067c25 */ /* 0x000fc8000f8e0006 */
[----:B------:R-:W-:Y:S01]  /*03c0*/  IMAD R8, R0, UR9, R7 ;  /* 0x0000000900087c24 */ /* 0x000fe2000f8e0207 */
[C---:B------:R-:W-:Y:S01]  /*03d0*/  IADD3 R7, P1, PT, R9.reuse, R6, RZ ;  /* 0x0000000609077210 */ /* 0x040fe20007f3e0ff */
[----:B------:R-:W-:-:S03]  /*03e0*/  IMAD.WIDE R20, R9, 0x2, R4 ;  /* 0x0000000209147825 */ /* 0x000fc600078e0204 */
[----:B------:R-:W-:Y:S02]  /*03f0*/  LEA.HI.X.SX32 R8, R9, R8, 0x1, P1 ;  /* 0x0000000809087211 */ /* 0x000fe400008f0eff */
[C---:B------:R-:W-:Y:S01]  /*0400*/  LEA R6, P1, R7.reuse, UR10, 0x1 ;  /* 0x0000000a07067c11 */ /* 0x040fe2000f8208ff */
[----:B------:R-:W2:Y:S03]  /*0410*/  LDG.E.S16.CONSTANT R20, desc[UR4][R20.64] ;  /* 0x0000000414147981 */ /* 0x000ea6000c1e9700 */
[----:B------:R-:W-:Y:S01]  /*0420*/  LEA.HI.X R7, R7, UR11, R8, 0x1, P1 ;  /* 0x0000000b07077c11 */ /* 0x000fe200088f0c08 */
[----:B------:R-:W-:-:S04]  /*0430*/  IMAD.WIDE R8, R9, 0x2, R2 ;  /* 0x0000000209087825 */ /* 0x000fc800078e0202 */
[----:B------:R-:W-:Y:S01]  /*0440*/  IMAD.WIDE R22, R11, 0x2, R6 ;  /* 0x000000020b167825 */ /* 0x000fe200078e0206 */
[----:B------:R-:W3:Y:S04]  /*0450*/  LDG.E.U16 R17, desc[UR4][R6.64] ;  /* 0x0000000406117981 */ /* 0x000ee8000c1e1500 */
[----:B------:R-:W4:Y:S04]  /*0460*/  LDG.E.S16.CONSTANT R8, desc[UR4][R8.64] ;  /* 0x0000000408087981 */ /* 0x000f28000c1e9700 */
[----:B------:R-:W5:Y:S01]  /*0470*/  LDG.E.U16 R19, desc[UR4][R22.64] ;  /* 0x0000000416137981 */ /* 0x000f62000c1e1500 */
[----:B------:R-:W-:-:S04]  /*0480*/  IADD3 R18, PT, PT, R14, R18, RZ ;  /* 0x000000120e127210 */ /* 0x000fc80007ffe0ff */
[----:B------:R-:W-:Y:S02]  /*0490*/  ISETP.GE.AND P1, PT, R18, R13, PT ;  /* 0x0000000d1200720c */ /* 0x000fe40003f26270 */
[----:B--2---:R-:W-:Y:S02]  /*04a0*/  LOP3.LUT R26, R20, 0xffff, RZ, 0xc0, !PT ;  /* 0x0000ffff141a7812 */ /* 0x004fe400078ec0ff */
[----:B----4-:R-:W-:-:S03]  /*04b0*/  LOP3.LUT R24, R8, 0xffff, RZ, 0xc0, !PT ;  /* 0x0000ffff08187812 */ /* 0x010fc600078ec0ff */
[-C--:B-----5:R-:W-:Y:S02]  /*04c0*/  IMAD R25, R19, R26.reuse, RZ ;  /* 0x0000001a13197224 */ /* 0x0a0fe400078e02ff */
[C---:B---3--:R-:W-:Y:S02]  /*04d0*/  IMAD R26, R17.reuse, R26, RZ ;  /* 0x0000001a111a7224 */ /* 0x048fe400078e02ff */
[-C--:B------:R-:W-:Y:S02]  /*04e0*/  IMAD R25, R17, R24.reuse, -R25 ;  /* 0x0000001811197224 */ /* 0x080fe400078e0a19 */
[----:B------:R-:W-:-:S03]  /*04f0*/  IMAD R19, R19, R24, R26 ;  /* 0x0000001813137224 */ /* 0x000fc600078e021a */
[----:B------:R0:W-:Y:S04]  /*0500*/  STG.E.U16 desc[UR4][R6.64], R25 ;  /* 0x0000001906007986 */ /* 0x0001e8000c101504 */
[----:B------:R0:W-:Y:S01]  /*0510*/  STG.E.U16 desc[UR4][R22.64], R19 ;  /* 0x0000001316007986 */ /* 0x0001e2000c101504 */
[----:B------:R-:W-:Y:S05]  /*0520*/  @!P1 BRA `(.L_x_2) ;  /* 0xfffffffc00549947 */ /* 0x000fea000383ffff */
.L_x_1:
[----:B------:R-:W-:Y:S05]  /*0530*/  BSYNC.RECONVERGENT B0 ;  /* 0x0000000000007941 */ /* 0x000fea0003800200 */
.L_x_0:
[----:B------:R-:W0:Y:S02]  /*0540*/  LDCU UR7, c[0x0][0x3bc] ;  /* 0x00007780ff0777ac */ /* 0x000e240008000800 */
[----:B0-----:R-:W-:-:S05]  /*0550*/  IMAD R7, R11, UR7, RZ ;  /* 0x000000070b077c24 */ /* 0x001fca000f8e02ff */
[----:B------:R-:W-:-:S13]  /*0560*/  ISETP.GE.AND P0, PT, R10, R7, PT ;  /* 0x000000070a00720c */ /* 0x000fda0003f06270 */
[----:B------:R-:W-:Y:S05]  /*0570*/  @P0 EXIT ;  /* 0x000000000000094d */ /* 0x000fea0003800000 */
[-C--:B------:R-:W-:Y:S01]  /*0580*/  IABS R6, R11.reuse ;  /* 0x0000000b00067213 */ /* 0x080fe20000000000 */
[----:B------:R-:W0:Y:S01]  /*0590*/  LDCU UR6, c[0x0][0x360] ;  /* 0x00006c00ff0677ac */ /* 0x000e220008000800 */
[----:B------:R-:W-:Y:S02]  /*05a0*/  ISETP.NE.AND P0, PT, R11, RZ, PT ;  /* 0x000000ff0b00720c */ /* 0x000fe40003f05270 */
[----:B------:R-:W1:Y:S01]  /*05b0*/  I2F.RP R12, R6 ;  /* 0x00000006000c7306 */ /* 0x000e620000209400 */
[----:B------:R-:W2:Y:S01]  /*05c0*/  LDCU UR7, c[0x0][0x3c0] ;  /* 0x00007800ff0777ac */ /* 0x000ea20008000800 */
[----:B------:R-:W3:Y:S01]  /*05d0*/  LDCU.64 UR8, c[0x0][0x3b0] ;  /* 0x00007600ff0877ac */ /* 0x000ee20008000a00 */
[----:B------:R-:W4:Y:S05]  /*05e0*/  LDCU.64 UR10, c[0x0][0x390] ;  /* 0x00007200ff0a77ac */ /* 0x000f2a0008000a00 */
[----:B-1----:R-:W1:Y:S02]  /*05f0*/  MUFU.RCP R12, R12 ;  /* 0x0000000c000c7308 */ /* 0x002e640000001000 */
[----:B-1----:R-:W-:Y:S01]  /*0600*/  VIADD R8, R12, 0xffffffe ;  /* 0x0ffffffe0c087836 */ /* 0x002fe20000000000 */
[----:B------:R-:W-:-:S05]  /*0610*/  LOP3.LUT R12, RZ, R11, RZ, 0x33, !PT ;  /* 0x0000000bff0c7212 */ /* 0x000fca00078e33ff */
[----:B------:R1:W5:Y:S02]  /*0620*/  F2I.FTZ.U32.TRUNC.NTZ R9, R8 ;  /* 0x0000000800097305 */ /* 0x000364000021f000 */
[----:B-1----:R-:W-:Y:S02]  /*0630*/  HFMA2 R8, -RZ, RZ, 0, 0 ;  /* 0x00000000ff087431 */ /* 0x002fe400000001ff */
[----:B-----5:R-:W-:-:S04]  /*0640*/  IMAD.MOV R13, RZ, RZ, -R9 ;  /* 0x000000ffff0d7224 */ /* 0x020fc800078e0a09 */
[----:B------:R-:W-:-:S04]  /*0650*/  IMAD R13, R13, R6, RZ ;  /* 0x000000060d0d7224 */ /* 0x000fc800078e02ff */
[----:B0-234-:R-:W-:-:S07]  /*0660*/  IMAD.HI.U32 R13, R9, R13, R8 ;  /* 0x0000000d090d7227 */ /* 0x01dfce00078e0008 */
.L_x_3:
[----:B0-----:R-:W-:Y:S02]  /*0670*/  IABS R8, R11 ;  /* 0x0000000b00087213 */ /* 0x001fe40000000000 */
[----:B------:R-:W-:-:S03]  /*0680*/  IABS R9, R10 ;  /* 0x0000000a00097213 */ /* 0x000fc60000000000 */
[----:B------:R-:W-:Y:S02]  /*0690*/  IMAD.MOV R14, RZ, RZ, -R8 ;  /* 0x000000ffff0e7224 */ /* 0x000fe400078e0a08 */
[----:B------:R-:W-:-:S04]  /*06a0*/  IMAD.HI.U32 R8, R13, R9, RZ ;  /* 0x000000090d087227 */ /* 0x000fc800078e00ff */
[----:B------:R-:W-:Y:S01]  /*06b0*/  IMAD R9, R8, R14, R9 ;  /* 0x0000000e08097224 */ /* 0x000fe200078e0209 */
[----:B------:R-:W-:-:S04]  /*06c0*/  IABS R14, R11 ;  /* 0x0000000b000e7213 */ /* 0x000fc80000000000 */
[----:B------:R-:W-:-:S13]  /*06d0*/  ISETP.GT.U32.AND P2, PT, R6, R9, PT ;  /* 0x000000090600720c */ /* 0x000fda0003f44070 */
[----:B------:R-:W-:Y:S01]  /*06e0*/  @!P2 IMAD.IADD R9, R9, 0x1, -R14 ;  /* 0x000000010909a824 */ /* 0x000fe200078e0a0e */
[----:B------:R-:W-:-:S04]  /*06f0*/  @!P2 IADD3 R8, PT, PT, R8, 0x1, RZ ;  /* 0x000000010808a810 */ /* 0x000fc80007ffe0ff */
[----:B------:R-:W-:Y:S02]  /*0700*/  ISETP.GE.U32.AND P1, PT, R9, R6, PT ;  /* 0x000000060900720c */ /* 0x000fe40003f26070 */
[----:B------:R-:W-:-:S04]  /*0710*/  LOP3.LUT R9, R10, R11, RZ, 0x3c, !PT ;  /* 0x0000000b0a097212 */ /* 0x000fc800078e3cff */
[----:B------:R-:W-:-:S07]  /*0720*/  ISETP.GE.AND P3, PT, R9, RZ, PT ;  /* 0x000000ff0900720c */ /* 0x000fce0003f66270 */
[----:B------:R-:W-:-:S06]  /*0730*/  @P1 VIADD R8, R8, 0x1 ;  /* 0x0000000108081836 */ /* 0x000fcc0000000000 */
[----:B------:R-:W-:-:S04]  /*0740*/  @!P3 IADD3 R8, PT, PT, -R8, RZ, RZ ;  /* 0x000000ff0808b210 */ /* 0x000fc80007ffe1ff */
        /* <DEDUP_REMOVED lines=9> */
[C---:B------:R-:W-:Y:S01]  /*07e0*/  LEA.HI.X.SX32 R14, R19.reuse, R14, 0x1, P1 ;  /* 0x0000000e130e7211 */ /* 0x040fe200008f0eff */
[----:B------:R-:W-:Y:S01]  /*07f0*/  IMAD.WIDE R18, R19, 0x2, R2 ;  /* 0x0000000213127825 */ /* 0x000fe200078e0202 */
[C---:B------:R-:W-:Y:S01]  /*0800*/  LEA R8, P1, R9.reuse, UR10, 0x1 ;  /* 0x0000000a09087c11 */ /* 0x040fe2000f8208ff */
[----:B------:R-:W2:Y:S03]  /*0810*/  LDG.E.S16.CONSTANT R16, desc[UR4][R16.64] ;  /* 0x0000000410107981 */ /* 0x000ea6000c1e9700 */
[----:B------:R-:W-:Y:S01]  /*0820*/  LEA.HI.X R9, R9, UR11, R14, 0x1, P1 ;  /* 0x0000000b09097c11 */ /* 0x000fe200088f0c0e */
[----:B------:R-:W3:Y:S02]  /*0830*/  LDG.E.S16.CONSTANT R18, desc[UR4][R18.64] ;  /* 0x0000000412127981 */ /* 0x000ee4000c1e9700 */
[----:B------:R-:W-:Y:S02]  /*0840*/  IMAD.WIDE R14, R11, 0x2, R8 ;  /* 0x000000020b0e7825 */ /* 0x000fe400078e0208 */
[----:B------:R-:W4:Y:S04]  /*0850*/  LDG.E.U16 R20, desc[UR4][R8.64] ;  /* 0x0000000408147981 */ /* 0x000f28000c1e1500 */
[----:B------:R-:W5:Y:S01]  /*0860*/  LDG.E.U16 R21, desc[UR4][R14.64] ;  /* 0x000000040e157981 */ /* 0x000f62000c1e1500 */
[----:B------:R-:W-:-:S04]  /*0870*/  IADD3 R10, PT, PT, R10, UR6, RZ ;  /* 0x000000060a0a7c10 */ /* 0x000fc8000fffe0ff */
[----:B------:R-:W-:Y:S02]  /*0880*/  ISETP.GE.AND P1, PT, R10, R7, PT ;  /* 0x000000070a00720c */ /* 0x000fe40003f26270 */
[----:B--2---:R-:W-:Y:S02]  /*0890*/  LOP3.LUT R23, R16, 0xffff, RZ, 0xc0, !PT ;  /* 0x0000ffff10177812 */ /* 0x004fe400078ec0ff */
[----:B---3--:R-:W-:-:S03]  /*08a0*/  LOP3.LUT R22, R18, 0xffff, RZ, 0xc0, !PT ;  /* 0x0000ffff12167812 */ /* 0x008fc600078ec0ff */
[CC--:B-----5:R-:W-:Y:S02]  /*08b0*/  IMAD R25, R21.reuse, R23.reuse, RZ ;  /* 0x0000001715197224 */ /* 0x0e0fe400078e02ff */
[C---:B----4-:R-:W-:Y:S02]  /*08c0*/  IMAD R23, R20.reuse, R23, RZ ;  /* 0x0000001714177224 */ /* 0x050fe400078e02ff */
[-C--:B------:R-:W-:Y:S02]  /*08d0*/  IMAD R25, R20, R22.reuse, -R25 ;  /* 0x0000001614197224 */ /* 0x080fe400078e0a19 */
[----:B------:R-:W-:-:S03]  /*08e0*/  IMAD R23, R21, R22, R23 ;  /* 0x0000001615177224 */ /* 0x000fc600078e0217 */
[----:B------:R0:W-:Y:S04]  /*08f0*/  STG.E.U16 desc[UR4][R8.64], R25 ;  /* 0x0000001908007986 */ /* 0x0001e8000c101504 */
[----:B------:R0:W-:Y:S01]  /*0900*/  STG.E.U16 desc[UR4][R14.64], R23 ;  /* 0x000000170e007986 */ /* 0x0001e2000c101504 */
[----:B------:R-:W-:Y:S05]  /*0910*/  @!P1 BRA `(.L_x_3) ;  /* 0xfffffffc00549947 */ /* 0x000fea000383ffff */
[----:B------:R-:W-:Y:S05]  /*0920*/  EXIT ;  /* 0x000000000000794d */ /* 0x000fea0003800000 */
.L_x_4:
[----:B------:R-:W-:-:S00]  /*0930*/  BRA `(.L_x_4) ;  /* 0xfffffffc00fc7947 */ /* 0x000fc0000383ffff */
[----:B------:R-:W-:-:S00]  /*0940*/  NOP ;  /* 0x0000000000007918 */ /* 0x000fc00000000000 */
        /* <DEDUP_REMOVED lines=11> */
.L_x_71:


//--------------------- .text.rotary_embedding_kernel_f16_neox --------------------------
	.section	.text.rotary_embedding_kernel_f16_neox,"ax",@progbits
	.align	128
        .global         rotary_embedding_kernel_f16_neox
        .type           rotary_embedding_kernel_f16_neox,@function
        .size           rotary_embedding_kernel_f16_neox,(.L_x_72 - rotary_embedding_kernel_f16_neox)
        .other          rotary_embedding_kernel_f16_neox,@"STO_CUDA_ENTRY STV_DEFAULT"
rotary_embedding_kernel_f16_neox:
.text.rotary_embedding_kernel_f16_neox:
        /* <DEDUP_REMOVED lines=40> */
.L_x_7:
        /* <DEDUP_REMOVED lines=43> */
.L_x_6:
[----:B------:R-:W-:Y:S05]  /*0530*/  BSYNC.RECONVERGENT B0 ;  /* 0x0000000000007941 */ /* 0x000fea0003800200 */
.L_x_5:
        /* <DEDUP_REMOVED lines=19> */
.L_x_8:
        /* <DEDUP_REMOVED lines=44> */
.L_x_9:
        /* <DEDUP_REMOVED lines=13> */
.L_x_72:


//--------------------- .text.rotary_embedding_kernel_f64_neox --------------------------
	.section	.text.rotary_embedding_kernel_f64_neox,"ax",@progbits
	.align	128
        .global         rotary_embedding_kernel_f64_neox
        .type           rotary_embedding_kernel_f64_neox,@function
        .size           rotary_embedding_kernel_f64_neox,(.L_x_73 - rotary_embedding_kernel_f64_neox)
        .other          rotary_embedding_kernel_f64_neox,@"STO_CUDA_ENTRY STV_DEFAULT"
rotary_embedding_kernel_f64_neox:
.text.rotary_embedding_kernel_f64_neox:
[----:B------:R-:W-:Y:S01]  /*0000*/  LDC R1, c[0x0][0x37c] ;  /* 0x0000df00ff017b82 */ /* 0x000fe20000000800 */
[----:B------:R-:W0:Y:S07]  /*0010*/  S2R R0, SR_CTAID.X ;  /* 0x0000000000007919 */ /* 0x000e2e0000002500 */
[----:B------:R-:W0:Y:S01]  /*0020*/  LDC.64 R4, c[0x0][0x380] ;  /* 0x0000e000ff047b82 */ /* 0x000e220000000a00 */
[----:B------:R-:W1:Y:S07]  /*0030*/  LDCU.64 UR4, c[0x0][0x358] ;  /* 0x00006b00ff0477ac */ /* 0x000e6e0008000a00 */
[----:B------:R-:W2:Y:S01]  /*0040*/  LDC R9, c[0x0][0x3a0] ;  /* 0x0000e800ff097b82 */ /* 0x000ea20000000800 */
[----:B------:R-:W3:Y:S01]  /*0050*/  S2R R2, SR_TID.X ;  /* 0x0000000000027919 */ /* 0x000ee20000002100 */
[----:B------:R-:W4:Y:S01]  /*0060*/  LDCU UR6, c[0x0][0x3b8] ;  /* 0x00007700ff0677ac */ /* 0x000f220008000800 */
[----:B------:R-:W0:Y:S05]  /*0070*/  LDCU UR7, c[0x0][0x3c0] ;  /* 0x00007800ff0777ac */ /* 0x000e2a0008000800 */
[----:B------:R-:W5:Y:S01]  /*0080*/  LDC.64 R10, c[0x0][0x398] ;  /* 0x0000e600ff0a7b82 */ /* 0x000f620000000a00 */
[----:B------:R-:W0:Y:S01]  /*0090*/  LDCU.64 UR8, c[0x0][0x3a8] ;  /* 0x00007500ff0877ac */ /* 0x000e220008000a00 */
[----:B------:R-:W0:Y:S02]  /*00a0*/  LDCU.64 UR10, c[0x0][0x388] ;  /* 0x00007100ff0a77ac */ /* 0x000e240008000a00 */
[----:B0-----:R-:W-:-:S06]  /*00b0*/  IMAD.WIDE.U32 R4, R0, 0x8, R4 ;  /* 0x0000000800047825 */ /* 0x001fcc00078e0004 */
[----:B-1----:R-:W4:Y:S01]  /*00c0*/  LDG.E.64.CONSTANT R4, desc[UR4][R4.64] ;  /* 0x0000000404047981 */ /* 0x002f22000c1e9b00 */
[-C--:B--2---:R-:W-:Y:S01]  /*00d0*/  LEA.HI R3, R9, R9.reuse, RZ, 0x1 ;  /* 0x0000000909037211 */ /* 0x084fe200078f08ff */
[----:B------:R-:W-:Y:S01]  /*00e0*/  BSSY.RECONVERGENT B0, `(.L_x_10) ;  /* 0x0000043000007945 */ /* 0x000fe20003800200 */
[----:B------:R-:W-:Y:S02]  /*00f0*/  SHF.R.S32.HI R7, RZ, 0x1f, R9 ;  /* 0x0000001fff077819 */ /* 0x000fe40000011409 */
[----:B------:R-:W-:Y:S01]  /*0100*/  SHF.R.S32.HI R3, RZ, 0x1, R3 ;  /* 0x00000001ff037819 */ /* 0x000fe20000011403 */
[----:B----4-:R-:W-:-:S04]  /*0110*/  IMAD R6, R5, R9, RZ ;  /* 0x0000000905067224 */ /* 0x010fc800078e02ff */
[----:B------:R-:W-:Y:S02]  /*0120*/  IMAD R5, R3, UR6, RZ ;  /* 0x0000000603057c24 */ /* 0x000fe4000f8e02ff */
[----:B------:R-:W-:-:S03]  /*0130*/  IMAD.WIDE.U32 R8, R4, R9, RZ ;  /* 0x0000000904087225 */ /* 0x000fc600078e00ff */
[----:B---3--:R-:W-:Y:S01]  /*0140*/  ISETP.GE.AND P0, PT, R2, R5, PT ;  /* 0x000000050200720c */ /* 0x008fe20003f06270 */
[----:B------:R-:W-:Y:S01]  /*0150*/  IMAD R7, R4, R7, R6 ;  /* 0x0000000704077224 */ /* 0x000fe200078e0206 */
[----:B-----5:R-:W-:-:S03]  /*0160*/  LEA R6, P1, R8, R10, 0x3 ;  /* 0x0000000a08067211 */ /* 0x020fc600078218ff */
[----:B------:R-:W-:-:S05]  /*0170*/  IMAD.IADD R4, R9, 0x1, R7 ;  /* 0x0000000109047824 */ /* 0x000fca00078e0207 */
[----:B------:R-:W-:-:S03]  /*0180*/  LEA.HI.X R7, R8, R11, R4, 0x3, P1 ;  /* 0x0000000b08077211 */ /* 0x000fc600008f1c04 */
[----:B------:R-:W-:Y:S01]  /*0190*/  IMAD.WIDE R8, R3, 0x8, R6 ;  /* 0x0000000803087825 */ /* 0x000fe200078e0206 */
[----:B------:R-:W-:Y:S06]  /*01a0*/  @P0 BRA `(.L_x_11) ;  /* 0x0000000000d80947 */ /* 0x000fec0003800000 */
[-C--:B------:R-:W-:Y:S02]  /*01b0*/  IABS R4, R3.reuse ;  /* 0x0000000300047213 */ /* 0x080fe40000000000 */
[----:B------:R-:W-:Y:S02]  /*01c0*/  ISETP.NE.AND P0, PT, R3, RZ, PT ;  /* 0x000000ff0300720c */ /* 0x000fe40003f05270 */
[----:B------:R-:W0:Y:S01]  /*01d0*/  I2F.RP R12, R4 ;  /* 0x00000004000c7306 */ /* 0x000e220000209400 */
[----:B------:R-:W-:Y:S02]  /*01e0*/  MOV R26, R2 ;  /* 0x00000002001a7202 */ /* 0x000fe40000000f00 */
[----:B------:R-:W-:-:S05]  /*01f0*/  LOP3.LUT R24, RZ, R3, RZ, 0x33, !PT ;  /* 0x00000003ff187212 */ /* 0x000fca00078e33ff */
[----:B0-----:R-:W0:Y:S02]  /*0200*/  MUFU.RCP R12, R12 ;  /* 0x0000000c000c7308 */ /* 0x001e240000001000 */
[----:B0-----:R-:W-:-:S06]  /*0210*/  VIADD R10, R12, 0xffffffe ;  /* 0x0ffffffe0c0a7836 */ /* 0x001fcc0000000000 */
[----:B------:R0:W1:Y:S02]  /*0220*/  F2I.FTZ.U32.TRUNC.NTZ R11, R10 ;  /* 0x0000000a000b7305 */ /* 0x000064000021f000 */
[----:B0-----:R-:W-:Y:S02]  /*0230*/  IMAD.MOV.U32 R10, RZ, RZ, RZ ;  /* 0x000000ffff0a7224 */ /* 0x001fe400078e00ff */
[----:B-1----:R-:W-:-:S04]  /*0240*/  IMAD.MOV R25, RZ, RZ, -R11 ;  /* 0x000000ffff197224 */ /* 0x002fc800078e0a0b */
[----:B------:R-:W-:-:S04]  /*0250*/  IMAD R25, R25, R4, RZ ;  /* 0x0000000419197224 */ /* 0x000fc800078e02ff */
[----:B------:R-:W-:-:S07]  /*0260*/  IMAD.HI.U32 R25, R11, R25, R10 ;  /* 0x000000190b197227 */ /* 0x000fce00078e000a */
.L_x_12:
        /* <DEDUP_REMOVED lines=26> */
[----:B------:R-:W2:Y:S03]  /*0410*/  LDG.E.64.CONSTANT R14, desc[UR4][R14.64] ;  /* 0x000000040e0e7981 */ /* 0x000ea6000c1e9b00 */
[----:B------:R-:W-:Y:S01]  /*0420*/  LEA.HI.X R11, R11, UR11, R12, 0x3, P1 ;  /* 0x0000000b0b0b7c11 */ /* 0x000fe200088f1c0c */
[----:B------:R-:W3:Y:S02]  /*0430*/  LDG.E.64.CONSTANT R18, desc[UR4][R18.64] ;  /* 0x0000000412127981 */ /* 0x000ee4000c1e9b00 */
[----:B------:R-:W-:Y:S02]  /*0440*/  IMAD.WIDE R12, R3, 0x8, R10 ;  /* 0x00000008030c7825 */ /* 0x000fe400078e020a */
[----:B------:R-:W4:Y:S04]  /*0450*/  LDG.E.64 R16, desc[UR4][R10.64] ;  /* 0x000000040a107981 */ /* 0x000f28000c1e1b00 */
[----:B------:R-:W2:Y:S01]  /*0460*/  LDG.E.64 R22, desc[UR4][R12.64] ;  /* 0x000000040c167981 */ /* 0x000ea2000c1e1b00 */
[----:B------:R-:W0:Y:S02]  /*0470*/  LDCU UR6, c[0x0][0x360] ;  /* 0x00006c00ff0677ac */ /* 0x000e240008000800 */
[----:B0-----:R-:W-:-:S04]  /*0480*/  IADD3 R26, PT, PT, R26, UR6, RZ ;  /* 0x000000061a1a7c10 */ /* 0x001fc8000fffe0ff */
[----:B------:R-:W-:Y:S01]  /*0490*/  ISETP.GE.AND P1, PT, R26, R5, PT ;  /* 0x000000051a00720c */ /* 0x000fe20003f26270 */
[-C--:B--2---:R-:W-:Y:S02]  /*04a0*/  DMUL R20, R14, R22.reuse ;  /* 0x000000160e147228 */ /* 0x084fe40000000000 */
[----:B---3--:R-:W-:-:S06]  /*04b0*/  DMUL R22, R18, R22 ;  /* 0x0000001612167228 */ /* 0x008fcc0000000000 */
[-C--:B----4-:R-:W-:Y:S02]  /*04c0*/  DFMA R20, R18, R16.reuse, -R20 ;  /* 0x000000101214722b */ /* 0x090fe40000000814 */
[----:B------:R-:W-:-:S05]  /*04d0*/  DFMA R22, R14, R16, R22 ;  /* 0x000000100e16722b */ /* 0x000fca0000000016 */
[----:B------:R0:W-:Y:S04]  /*04e0*/  STG.E.64 desc[UR4][R10.64], R20 ;  /* 0x000000140a007986 */ /* 0x0001e8000c101b04 */
[----:B------:R0:W-:Y:S01]  /*04f0*/  STG.E.64 desc[UR4][R12.64], R22 ;  /* 0x000000160c007986 */ /* 0x0001e2000c101b04 */
[----:B------:R-:W-:Y:S05]  /*0500*/  @!P1 BRA `(.L_x_12) ;  /* 0xfffffffc00589947 */ /* 0x000fea000383ffff */
.L_x_11:
[----:B------:R-:W-:Y:S05]  /*0510*/  BSYNC.RECONVERGENT B0 ;  /* 0x0000000000007941 */ /* 0x000fea0003800200 */
.L_x_10:
        /* <DEDUP_REMOVED lines=8> */
[----:B------:R-:W-:Y:S01]  /*05a0*/  LOP3.LUT R22, RZ, R3, RZ, 0x33, !PT ;  /* 0x00000003ff167212 */ /* 0x000fe200078e33ff */
[----:B------:R-:W2:Y:S01]  /*05b0*/  LDCU UR7, c[0x0][0x3c0] ;  /* 0x00007800ff0777ac */ /* 0x000ea20008000800 */
[----:B------:R-:W3:Y:S01]  /*05c0*/  LDCU.64 UR8, c[0x0][0x3b0] ;  /* 0x00007600ff0877ac */ /* 0x000ee20008000a00 */
[----:B------:R-:W4:Y:S04]  /*05d0*/  LDCU.64 UR10, c[0x0][0x390] ;  /* 0x00007200ff0a77ac */ /* 0x000f280008000a00 */
[----:B-1----:R-:W1:Y:S02]  /*05e0*/  MUFU.RCP R10, R10 ;  /* 0x0000000a000a7308 */ /* 0x002e640000001000 */
[----:B-1----:R-:W-:-:S06]  /*05f0*/  VIADD R4, R10, 0xffffffe ;  /* 0x0ffffffe0a047836 */ /* 0x002fcc0000000000 */
[----:B------:R1:W5:Y:S02]  /*0600*/  F2I.FTZ.U32.TRUNC.NTZ R5, R4 ;  /* 0x0000000400057305 */ /* 0x000364000021f000 */
[----:B-1----:R-:W-:Y:S01]  /*0610*/  MOV R4, RZ ;  /* 0x000000ff00047202 */ /* 0x002fe20000000f00 */
[----:B-----5:R-:W-:-:S04]  /*0620*/  IMAD.MOV R25, RZ, RZ, -R5 ;  /* 0x000000ffff197224 */ /* 0x020fc800078e0a05 */
[----:B------:R-:W-:-:S04]  /*0630*/  IMAD R25, R25, R24, RZ ;  /* 0x0000001819197224 */ /* 0x000fc800078e02ff */
[----:B0-234-:R-:W-:-:S07]  /*0640*/  IMAD.HI.U32 R25, R5, R25, R4 ;  /* 0x0000001905197227 */ /* 0x01dfce00078e0004 */
.L_x_13:
        /* <DEDUP_REMOVED lines=14> */
[----:B------:R-:W-:-:S04]  /*0730*/  SEL R5, R22, R4, !P0 ;  /* 0x0000000416057207 */ /* 0x000fc80004000000 */
[C---:B------:R-:W-:Y:S01]  /*0740*/  IADD3 R17, PT, PT, -R5.reuse, RZ, RZ ;  /* 0x000000ff05117210 */ /* 0x040fe20007ffe1ff */
[----:B------:R-:W-:-:S04]  /*0750*/  IMAD R4, R5, UR7, RZ ;  /* 0x0000000705047c24 */ /* 0x000fc8000f8e02ff */
[----:B------:R-:W-:Y:S01]  /*0760*/  IMAD R17, R3, R17, R2 ;  /* 0x0000001103117224 */ /* 0x000fe200078e0202 */
[----:B------:R-:W-:-:S03]  /*0770*/  SHF.R.S32.HI R5, RZ, 0x1f, R4 ;  /* 0x0000001fff057819 */ /* 0x000fc60000011404 */
[----:B------:R-:W-:-:S04]  /*0780*/  IMAD.WIDE R12, R17, 0x8, R8 ;  /* 0x00000008110c7825 */ /* 0x000fc800078e0208 */
[C---:B------:R-:W-:Y:S02]  /*0790*/  IMAD.WIDE.U32 R4, R0.reuse, UR8, R4 ;  /* 0x0000000800047c25 */ /* 0x040fe4000f8e0004 */
[----:B------:R-:W2:Y:S02]  /*07a0*/  LDG.E.64.CONSTANT R12, desc[UR4][R12.64] ;  /* 0x000000040c0c7981 */ /* 0x000ea4000c1e9b00 */
[----:B------:R-:W-:Y:S01]  /*07b0*/  IMAD R10, R0, UR9, R5 ;  /* 0x00000009000a7c24 */ /* 0x000fe2000f8e0205 */
[----:B------:R-:W-:-:S04]  /*07c0*/  IADD3 R5, P1, PT, R17, R4, RZ ;  /* 0x0000000411057210 */ /* 0x000fc80007f3e0ff */
[C---:B------:R-:W-:Y:S01]  /*07d0*/  LEA.HI.X.SX32 R10, R17.reuse, R10, 0x1, P1 ;  /* 0x0000000a110a7211 */ /* 0x040fe200008f0eff */
[----:B------:R-:W-:Y:S01]  /*07e0*/  IMAD.WIDE R16, R17, 0x8, R6 ;  /* 0x0000000811107825 */ /* 0x000fe200078e0206 */
[----:B------:R-:W-:-:S04]  /*07f0*/  LEA R4, P1, R5, UR10, 0x3 ;  /* 0x0000000a05047c11 */ /* 0x000fc8000f8218ff */
[----:B------:R-:W-:Y:S01]  /*0800*/  LEA.HI.X R5, R5, UR11, R10, 0x3, P1 ;  /* 0x0000000b05057c11 */ /* 0x000fe200088f1c0a */
[----:B------:R-:W3:Y:S02]  /*0810*/  LDG.E.64.CONSTANT R16, desc[UR4][R16.64] ;  /* 0x0000000410107981 */ /* 0x000ee4000c1e9b00 */
[----:B------:R-:W-:Y:S02]  /*0820*/  IMAD.WIDE R10, R3, 0x8, R4 ;  /* 0x00000008030a7825 */ /* 0x000fe400078e0204 */
[----:B------:R-:W4:Y:S04]  /*0830*/  LDG.E.64 R14, desc[UR4][R4.64] ;  /* 0x00000004040e7981 */ /* 0x000f28000c1e1b00 */
[----:B------:R-:W2:Y:S01]  /*0840*/  LDG.E.64 R20, desc[UR4][R10.64] ;  /* 0x000000040a147981 */ /* 0x000ea2000c1e1b00 */
[----:B------:R-:W-:-:S05]  /*0850*/  VIADD R2, R2, UR6 ;  /* 0x0000000602027c36 */ /* 0x000fca0008000000 */
        /* <DEDUP_REMOVED lines=8> */
[----:B------:R-:W-:Y:S05]  /*08e0*/  EXIT ;  /* 0x000000000000794d */ /* 0x000fea0003800000 */
.L_x_14:
        /* <DEDUP_REMOVED lines=9> */
.L_x_73:


//--------------------- .text.rotary_embedding_kernel_f32_neox --------------------------
	.section	.text.rotary_embedding_kernel_f32_neox,"ax",@progbits
	.align	128
        .global         rotary_embedding_kernel_f32_neox
        .type           rotary_embedding_kernel_f32_neox,@function
        .size           rotary_embedding_kernel_f32_neox,(.L_x_74 - rotary_embedding_kernel_f32_neox)
        .other          rotary_embedding_kernel_f32_neox,@"STO_CUDA_ENTRY STV_DEFAULT"
rotary_embedding_kernel_f32_neox:
.text.rotary_embedding_kernel_f32_neox:
        /* <DEDUP_REMOVED lines=40> */
.L_x_17:
[----:B0-----:R-:W-:Y:S02]  /*0280*/  IABS R6, R15 ;  /* 0x0000000f00067213 */ /* 0x001fe40000000000 */
[----:B------:R-:W-:Y:S02]  /*0290*/  IABS R7, R22 ;  /* 0x0000001600077213 */ /* 0x000fe40000000000 */
[----:B------:R-:W-:-:S03]  /*02a0*/  IADD3 R8, PT, PT, RZ, -R6, RZ ;  /* 0x80000006ff087210 */ /* 0x000fc60007ffe0ff */
        /* <DEDUP_REMOVED lines=18> */
[----:B------:R-:W-:-:S04]  /*03d0*/  IADD3 R7, P1, PT, R13, R6, RZ ;  /* 0x000000060d077210 */ /* 0x000fc80007f3e0ff */
[----:B------:R-:W-:Y:S02]  /*03e0*/  LEA.HI.X.SX32 R8, R13, R8, 0x1, P1 ;  /* 0x000000080d087211 */ /* 0x000fe400008f0eff */
[----:B------:R-:W-:-:S04]  /*03f0*/  LEA R6, P1, R7, UR10, 0x2 ;  /* 0x0000000a07067c11 */ /* 0x000fc8000f8210ff */
[----:B------:R-:W-:Y:S01]  /*0400*/  LEA.HI.X R7, R7, UR11, R8, 0x2, P1 ;  /* 0x0000000b07077c11 */ /* 0x000fe200088f1408 */
[----:B------:R-:W-:-:S04]  /*0410*/  IMAD.WIDE R8, R13, 0x4, R2 ;  /* 0x000000040d087825 */ /* 0x000fc800078e0202 */
[----:B------:R-:W-:Y:S01]  /*0420*/  IMAD.WIDE R10, R15, 0x4, R6 ;  /* 0x000000040f0a7825 */ /* 0x000fe200078e0206 */
[----:B------:R-:W2:Y:S03]  /*0430*/  LDG.E R21, desc[UR4][R6.64] ;  /* 0x0000000406157981 */ /* 0x000ea6000c1e1900 */
[----:B------:R-:W-:Y:S01]  /*0440*/  IMAD.WIDE R12, R13, 0x4, R4 ;  /* 0x000000040d0c7825 */ /* 0x000fe200078e0204 */
[----:B------:R-:W3:Y:S04]  /*0450*/  LDG.E.CONSTANT R8, desc[UR4][R8.64] ;  /* 0x0000000408087981 */ /* 0x000ee8000c1e9900 */
[----:B------:R-:W3:Y:S04]  /*0460*/  LDG.E R23, desc[UR4][R10.64] ;  /* 0x000000040a177981 */ /* 0x000ee8000c1e1900 */
[----:B------:R-:W4:Y:S01]  /*0470*/  LDG.E.CONSTANT R12, desc[UR4][R12.64] ;  /* 0x000000040c0c7981 */ /* 0x000f22000c1e9900 */
[----:B------:R-:W-:-:S04]  /*0480*/  IADD3 R22, PT, PT, R18, R22, RZ ;  /* 0x0000001612167210 */ /* 0x000fc80007ffe0ff */
[----:B------:R-:W-:Y:S01]  /*0490*/  ISETP.GE.AND P1, PT, R22, R17, PT ;  /* 0x000000111600720c */ /* 0x000fe20003f26270 */
[-C--:B---3--:R-:W-:Y:S01]  /*04a0*/  FMUL R25, R8, R23.reuse ;  /* 0x0000001708197220 */ /* 0x088fe20000400000 */
[----:B----4-:R-:W-:-:S03]  /*04b0*/  FMUL R23, R12, R23 ;  /* 0x000000170c177220 */ /* 0x010fc60000400000 */
[-C--:B--2---:R-:W-:Y:S01]  /*04c0*/  FFMA R25, R12, R21.reuse, -R25 ;  /* 0x000000150c197223 */ /* 0x084fe20000000819 */
[----:B------:R-:W-:-:S04]  /*04d0*/  FFMA R23, R8, R21, R23 ;  /* 0x0000001508177223 */ /* 0x000fc80000000017 */
[----:B------:R0:W-:Y:S04]  /*04e0*/  STG.E desc[UR4][R6.64], R25 ;  /* 0x0000001906007986 */ /* 0x0001e8000c101904 */
[----:B------:R0:W-:Y:S01]  /*04f0*/  STG.E desc[UR4][R10.64], R23 ;  /* 0x000000170a007986 */ /* 0x0001e2000c101904 */
[----:B------:R-:W-:Y:S05]  /*0500*/  @!P1 BRA `(.L_x_17) ;  /* 0xfffffffc005c9947 */ /* 0x000fea000383ffff */
.L_x_16:
[----:B------:R-:W-:Y:S05]  /*0510*/  BSYNC.RECONVERGENT B0 ;  /* 0x0000000000007941 */ /* 0x000fea0003800200 */
.L_x_15:
        /* <DEDUP_REMOVED lines=15> */
[----:B-1----:R-:W-:Y:S01]  /*0610*/  IMAD.MOV.U32 R8, RZ, RZ, RZ ;  /* 0x000000ffff087224 */ /* 0x002fe200078e00ff */
[----:B-----5:R-:W-:-:S05]  /*0620*/  IADD3 R13, PT, PT, RZ, -R9, RZ ;  /* 0x80000009ff0d7210 */ /* 0x020fca0007ffe0ff */
[----:B------:R-:W-:-:S04]  /*0630*/  IMAD R13, R13, R6, RZ ;  /* 0x000000060d0d7224 */ /* 0x000fc800078e02ff */
[----:B0-234-:R-:W-:-:S07]  /*0640*/  IMAD.HI.U32 R13, R9, R13, R8 ;  /* 0x0000000d090d7227 */ /* 0x01dfce00078e0008 */
.L_x_18:
        /* <DEDUP_REMOVED lines=26> */
[----:B------:R-:W2:Y:S03]  /*07f0*/  LDG.E.CONSTANT R18, desc[UR4][R18.64] ;  /* 0x0000000412127981 */ /* 0x000ea6000c1e9900 */
[----:B------:R-:W-:Y:S01]  /*0800*/  LEA.HI.X R9, R9, UR11, R10, 0x2, P1 ;  /* 0x0000000b09097c11 */ /* 0x000fe200088f140a */
[----:B------:R-:W3:Y:S02]  /*0810*/  LDG.E.CONSTANT R16, desc[UR4][R16.64] ;  /* 0x0000000410107981 */ /* 0x000ee4000c1e9900 */
[----:B------:R-:W-:Y:S02]  /*0820*/  IMAD.WIDE R10, R15, 0x4, R8 ;  /* 0x000000040f0a7825 */ /* 0x000fe400078e0208 */
[----:B------:R-:W4:Y:S04]  /*0830*/  LDG.E R21, desc[UR4][R8.64] ;  /* 0x0000000408157981 */ /* 0x000f28000c1e1900 */
[----:B------:R-:W2:Y:S01]  /*0840*/  LDG.E R23, desc[UR4][R10.64] ;  /* 0x000000040a177981 */ /* 0x000ea2000c1e1900 */
[----:B------:R-:W-:-:S04]  /*0850*/  IADD3 R14, PT, PT, R14, UR6, RZ ;  /* 0x000000060e0e7c10 */ /* 0x000fc8000fffe0ff */
[----:B------:R-:W-:Y:S01]  /*0860*/  ISETP.GE.AND P1, PT, R14, R7, PT ;  /* 0x000000070e00720c */ /* 0x000fe20003f26270 */
[-C--:B--2---:R-:W-:Y:S01]  /*0870*/  FMUL R25, R18, R23.reuse ;  /* 0x0000001712197220 */ /* 0x084fe20000400000 */
[----:B---3--:R-:W-:-:S03]  /*0880*/  FMUL R23, R16, R23 ;  /* 0x0000001710177220 */ /* 0x008fc60000400000 */
[-C--:B----4-:R-:W-:Y:S01]  /*0890*/  FFMA R25, R16, R21.reuse, -R25 ;  /* 0x0000001510197223 */ /* 0x090fe20000000819 */
[----:B------:R-:W-:-:S04]  /*08a0*/  FFMA R23, R18, R21, R23 ;  /* 0x0000001512177223 */ /* 0x000fc80000000017 */
[----:B------:R0:W-:Y:S04]  /*08b0*/  STG.E desc[UR4][R8.64], R25 ;  /* 0x0000001908007986 */ /* 0x0001e8000c101904 */
[----:B------:R0:W-:Y:S01]  /*08c0*/  STG.E desc[UR4][R10.64], R23 ;  /* 0x000000170a007986 */ /* 0x0001e2000c101904 */
[----:B------:R-:W-:Y:S05]  /*08d0*/  @!P1 BRA `(.L_x_18) ;  /* 0xfffffffc005c9947 */ /* 0x000fea000383ffff */
[----:B------:R-:W-:Y:S05]  /*08e0*/  EXIT ;  /* 0x000000000000794d */ /* 0x000fea0003800000 */
.L_x_19:
        /* <DEDUP_REMOVED lines=9> */
.L_x_74:


//--------------------- .text.rotary_embedding_kernel_i64_neox --------------------------
	.section	.text.rotary_embedding_kernel_i64_neox,"ax",@progbits
	.align	128
        .global         rotary_embedding_kernel_i64_neox
        .type           rotary_embedding_kernel_i64_neox,@function
        .size           rotary_embedding_kernel_i64_neox,(.L_x_75 - rotary_embedding_kernel_i64_neox)
        .other          rotary_embedding_kernel_i64_neox,@"STO_CUDA_ENTRY STV_DEFAULT"
rotary_embedding_kernel_i64_neox:
.text.rotary_embedding_kernel_i64_neox:
[----:B------:R-:W-:Y:S01]  /*0000*/  LDC R1, c[0x0][0x37c] ;  /* 0x0000df00ff017b82 */ /* 0x000fe20000000800 */
[----:B------:R-:W0:Y:S07]  /*0010*/  S2R R2, SR_CTAID.X ;  /* 0x0000000000027919 */ /* 0x000e2e0000002500 */
[----:B------:R-:W0:Y:S01]  /*0020*/  LDC.64 R4, c[0x0][0x380] ;  /* 0x0000e000ff047b82 */ /* 0x000e220000000a00 */
[----:B------:R-:W1:Y:S01]  /*0030*/  LDCU.64 UR14, c[0x0][0x358] ;  /* 0x00006b00ff0e77ac */ /* 0x000e620008000a00 */
[----:B------:R-:W2:Y:S01]  /*0040*/  S2R R0, SR_TID.X ;  /* 0x0000000000007919 */ /* 0x000ea20000002100 */
[----:B------:R-:W3:Y:S01]  /*0050*/  LDCU UR7, c[0x0][0x3a0] ;  /* 0x00007400ff0777ac */ /* 0x000ee20008000800 */
[----:B------:R-:W4:Y:S01]  /*0060*/  LDCU UR12, c[0x0][0x3b8] ;  /* 0x00007700ff0c77ac */ /* 0x000f220008000800 */
[----:B------:R-:W5:Y:S01]  /*0070*/  LDCU.64 UR10, c[0x0][0x398] ;  /* 0x00007300ff0a77ac */ /* 0x000f620008000a00 */
[----:B------:R-:W0:Y:S02]  /*0080*/  LDCU.64 UR16, c[0x0][0x388] ;  /* 0x00007100ff1077ac */ /* 0x000e240008000a00 */
[----:B0-----:R-:W-:-:S06]  /*0090*/  IMAD.WIDE.U32 R4, R2, 0x8, R4 ;  /* 0x0000000802047825 */ /* 0x001fcc00078e0004 */
[----:B-1----:R-:W4:Y:S01]  /*00a0*/  LDG.E.64.CONSTANT R4, desc[UR14][R4.64] ;  /* 0x0000000e04047981 */ /* 0x002f22000c1e9b00 */
[----:B---3--:R-:W-:Y:S01]  /*00b0*/  ULEA.HI UR6, UR7, UR7, URZ, 0x1 ;  /* 0x0000000707067291 */ /* 0x008fe2000f8f08ff */
[----:B------:R-:W-:Y:S01]  /*00c0*/  BSSY.RECONVERGENT B0, `(.L_x_20) ;  /* 0x0000058000007945 */ /* 0x000fe20003800200 */
[----:B------:R-:W-:Y:S02]  /*00d0*/  USHF.R.S32.HI UR9, URZ, 0x1f, UR7 ;  /* 0x0000001fff097899 */ /* 0x000fe40008011407 */
[----:B------:R-:W-:Y:S01]  /*00e0*/  USHF.R.S32.HI UR8, URZ, 0x1, UR6 ;  /* 0x00000001ff087899 */ /* 0x000fe20008011406 */
[----:B----4-:R-:W-:Y:S02]  /*00f0*/  R2UR UR5, R5 ;  /* 0x00000000050572ca */ /* 0x010fe400000e0000 */
[----:B------:R-:W-:-:S11]  /*0100*/  R2UR UR4, R4 ;  /* 0x00000000040472ca */ /* 0x000fd600000e0000 */
[----:B------:R-:W-:Y:S02]  /*0110*/  UIMAD UR5, UR5, UR7, URZ ;  /* 0x00000007050572a4 */ /* 0x000fe4000f8e02ff */
[----:B------:R-:W-:Y:S02]  /*0120*/  UIMAD.WIDE.U32 UR6, UR4, UR7, URZ ;  /* 0x00000007040672a5 */ /* 0x000fe4000f8e00ff */
[----:B------:R-:W-:Y:S02]  /*0130*/  UIMAD UR5, UR4, UR9, UR5 ;  /* 0x00000009040572a4 */ /* 0x000fe4000f8e0205 */
[----:B------:R-:W-:Y:S02]  /*0140*/  UIMAD UR9, UR8, UR12, URZ ;  /* 0x0000000c080972a4 */ /* 0x000fe4000f8e02ff */
[----:B-----5:R-:W-:Y:S02]  /*0150*/  ULEA UR4, UP0, UR6, UR10, 0x3 ;  /* 0x0000000a06047291 */ /* 0x020fe4000f8018ff */
[----:B------:R-:W-:-:S02]  /*0160*/  UIADD3 UR5, UPT, UPT, UR7, UR5, URZ ;  /* 0x0000000507057290 */ /* 0x000fc4000fffe0ff */
[----:B--2---:R-:W-:Y:S01]  /*0170*/  ISETP.GE.AND P0, PT, R0, UR9, PT ;  /* 0x0000000900007c0c */ /* 0x004fe2000bf06270 */
[----:B------:R-:W0:Y:S01]  /*0180*/  LDCU UR7, c[0x0][0x3c0] ;  /* 0x00007800ff0777ac */ /* 0x000e220008000800 */
[----:B------:R-:W-:Y:S01]  /*0190*/  ULEA.HI.X UR5, UR6, UR11, UR5, 0x3, UP0 ;  /* 0x0000000b06057291 */ /* 0x000fe200080f1c05 */
[----:B------:R-:W1:Y:S03]  /*01a0*/  LDCU.64 UR12, c[0x0][0x3a8] ;  /* 0x00007500ff0c77ac */ /* 0x000e660008000a00 */
[----:B------:R-:W-:-:S07]  /*01b0*/  UIMAD.WIDE UR10, UR8, 0x8, UR4 ;  /* 0x00000008080a78a5 */ /* 0x000fce000f8e0204 */
[----:B------:R-:W-:Y:S05]  /*01c0*/  @P0 BRA `(.L_x_21) ;  /* 0x00000004001c0947 */ /* 0x000fea0003800000 */
[----:B------:R-:W-:Y:S02]  /*01d0*/  IABS R3, UR8 ;  /* 0x0000000800037c13 */ /* 0x000fe40008000000 */
[----:B------:R-:W-:Y:S02]  /*01e0*/  ISETP.NE.AND P0, PT, RZ, UR8, PT ;  /* 0x00000008ff007c0c */ /* 0x000fe4000bf05270 */
[----:B------:R-:W2:Y:S01]  /*01f0*/  I2F.RP R6, R3 ;  /* 0x0000000300067306 */ /* 0x000ea20000209400 */
[----:B------:R-:W-:Y:S02]  /*0200*/  MOV R18, R0 ;  /* 0x0000000000127202 */ /* 0x000fe40000000f00 */
[----:B------:R-:W-:-:S05]  /*0210*/  LOP3.LUT R16, RZ, UR8, RZ, 0x33, !PT ;  /* 0x00000008ff107c12 */ /* 0x000fca000f8e33ff */
[----:B--2---:R-:W2:Y:S02]  /*0220*/  MUFU.RCP R6, R6 ;  /* 0x0000000600067308 */ /* 0x004ea40000001000 */
[----:B--2---:R-:W-:-:S06]  /*0230*/  IADD3 R4, PT, PT, R6, 0xffffffe, RZ ;  /* 0x0ffffffe06047810 */ /* 0x004fcc0007ffe0ff */
[----:B------:R2:W3:Y:S02]  /*0240*/  F2I.FTZ.U32.TRUNC.NTZ R5, R4 ;  /* 0x0000000400057305 */ /* 0x0004e4000021f000 */
[----:B--2---:R-:W-:Y:S02]  /*0250*/  IMAD.MOV.U32 R4, RZ, RZ, RZ ;  /* 0x000000ffff047224 */ /* 0x004fe400078e00ff */
[----:B---3--:R-:W-:-:S04]  /*0260*/  IMAD.MOV R8, RZ, RZ, -R5 ;  /* 0x000000ffff087224 */ /* 0x008fc800078e0a05 */
[----:B------:R-:W-:-:S04]  /*0270*/  IMAD R17, R8, R3, RZ ;  /* 0x0000000308117224 */ /* 0x000fc800078e02ff */
[----:B------:R-:W-:-:S07]  /*0280*/  IMAD.HI.U32 R17, R5, R17, R4 ;  /* 0x0000001105117227 */ /* 0x000fce00078e0004 */
.L_x_22:
[----:B------:R-:W-:Y:S01]  /*0290*/  IABS R4, UR8 ;  /* 0x0000000800047c13 */ /* 0x000fe20008000000 */
[----:B------:R-:W-:Y:S01]  /*02a0*/  HFMA2 R14, -RZ, RZ, 0, 4.76837158203125e-07 ;  /* 0x00000008ff0e7431 */ /* 0x000fe200000001ff */
[----:B------:R-:W-:Y:S02]  /*02b0*/  IABS R6, R18 ;  /* 0x0000001200067213 */ /* 0x000fe40000000000 */
[----:B------:R-:W-:-:S03]  /*02c0*/  IADD3 R5, PT, PT, RZ, -R4, RZ ;  /* 0x80000004ff057210 */ /* 0x000fc60007ffe0ff */
[----:B------:R-:W-:-:S04]  /*02d0*/  IMAD.HI.U32 R4, R17, R6, RZ ;  /* 0x0000000611047227 */ /* 0x000fc800078e00ff */
[----:B------:R-:W-:Y:S01]  /*02e0*/  IMAD R6, R4, R5, R6 ;  /* 0x0000000504067224 */ /* 0x000fe200078e0206 */
[----:B------:R-:W-:-:S04]  /*02f0*/  IABS R5, UR8 ;  /* 0x0000000800057c13 */ /* 0x000fc80008000000 */
[----:B------:R-:W-:-:S13]  /*0300*/  ISETP.GT.U32.AND P2, PT, R3, R6, PT ;  /* 0x000000060300720c */ /* 0x000fda0003f44070 */
[----:B------:R-:W-:Y:S01]  /*0310*/  @!P2 IMAD.IADD R6, R6, 0x1, -R5 ;  /* 0x000000010606a824 */ /* 0x000fe200078e0a05 */
[----:B------:R-:W-:Y:S02]  /*0320*/  LOP3.LUT R5, R18, UR8, RZ, 0x3c, !PT ;  /* 0x0000000812057c12 */ /* 0x000fe4000f8e3cff */
[----:B------:R-:W-:Y:S02]  /*0330*/  @!P2 IADD3 R4, PT, PT, R4, 0x1, RZ ;  /* 0x000000010404a810 */ /* 0x000fe40007ffe0ff */
[----:B------:R-:W-:Y:S02]  /*0340*/  ISETP.GE.U32.AND P1, PT, R6, R3, PT ;  /* 0x000000030600720c */ /* 0x000fe40003f26070 */
[----:B------:R-:W-:-:S11]  /*0350*/  ISETP.GE.AND P3, PT, R5, RZ, PT ;  /* 0x000000ff0500720c */ /* 0x000fd60003f66270 */
[----:B------:R-:W-:-:S05]  /*0360*/  @P1 VIADD R4, R4, 0x1 ;  /* 0x0000000104041836 */ /* 0x000fca0000000000 */
[----:B------:R-:W-:-:S04]  /*0370*/  @!P3 IADD3 R4, PT, PT, -R4, RZ, RZ ;  /* 0x000000ff0404b210 */ /* 0x000fc80007ffe1ff */
[----:B------:R-:W-:-:S05]  /*0380*/  SEL R5, R16, R4, !P0 ;  /* 0x0000000410057207 */ /* 0x000fca0004000000 */
[----:B0-----:R-:W-:Y:S02]  /*0390*/  IMAD R4, R5, UR7, RZ ;  /* 0x0000000705047c24 */ /* 0x001fe4000f8e02ff */
[----:B------:R-:W-:-:S03]  /*03a0*/  IMAD.MOV R9, RZ, RZ, -R5 ;  /* 0x000000ffff097224 */ /* 0x000fc600078e0a05 */
[----:B------:R-:W-:Y:S01]  /*03b0*/  SHF.R.S32.HI R5, RZ, 0x1f, R4 ;  /* 0x0000001fff057819 */ /* 0x000fe20000011404 */
[----:B------:R-:W-:Y:S02]  /*03c0*/  IMAD R9, R9, UR8, R18 ;  /* 0x0000000809097c24 */ /* 0x000fe4000f8e0212 */
[----:B-1----:R-:W-:-:S04]  /*03d0*/  IMAD.WIDE.U32 R4, R2, UR12, R4 ;  /* 0x0000000c02047c25 */ /* 0x002fc8000f8e0004 */
[----:B------:R-:W-:Y:S01]  /*03e0*/  IMAD R6, R2, UR13, R5 ;  /* 0x0000000d02067c24 */ /* 0x000fe2000f8e0205 */
[C---:B------:R-:W-:Y:S01]  /*03f0*/  IADD3 R4, P1, PT, R9.reuse, R4, RZ ;  /* 0x0000000409047210 */ /* 0x040fe20007f3e0ff */
[----:B------:R-:W-:-:S03]  /*0400*/  IMAD.WIDE R14, R9, R14, UR10 ;  /* 0x0000000a090e7e25 */ /* 0x000fc6000f8e020e */
[----:B------:R-:W-:Y:S02]  /*0410*/  LEA.HI.X.SX32 R5, R9, R6, 0x1, P1 ;  /* 0x0000000609057211 */ /* 0x000fe400008f0eff */
[C---:B------:R-:W-:Y:S01]  /*0420*/  LEA R6, P1, R4.reuse, UR16, 0x3 ;  /* 0x0000001004067c11 */ /* 0x040fe2000f8218ff */
[----:B------:R-:W2:Y:S03]  /*0430*/  LDG.E.64.CONSTANT R14, desc[UR14][R14.64] ;  /* 0x0000000e0e0e7981 */ /* 0x000ea6000c1e9b00 */
[----:B------:R-:W-:Y:S01]  /*0440*/  LEA.HI.X R7, R4, UR17, R5, 0x3, P1 ;  /* 0x0000001104077c11 */ /* 0x000fe200088f1c05 */
[----:B------:R-:W-:-:S04]  /*0450*/  IMAD.U32 R5, RZ, RZ, UR8 ;  /* 0x00000008ff057e24 */ /* 0x000fc8000f8e00ff */
[----:B------:R-:W-:Y:S01]  /*0460*/  IMAD.WIDE R4, R5, 0x8, R6 ;  /* 0x0000000805047825 */ /* 0x000fe200078e0206 */
[----:B------:R-:W-:Y:S01]  /*0470*/  MOV R8, 0x8 ;  /* 0x0000000800087802 */ /* 0x000fe20000000f00 */
[----:B------:R-:W2:Y:S04]  /*0480*/  LDG.E.64 R10, desc[UR14][R6.64] ;  /* 0x0000000e060a7981 */ /* 0x000ea8000c1e1b00 */
[----:B------:R-:W3:Y:S01]  /*0490*/  LDG.E.64 R12, desc[UR14][R4.64] ;  /* 0x0000000e040c7981 */ /* 0x000ee2000c1e1b00 */
[----:B------:R-:W-:-:S06]  /*04a0*/  IMAD.WIDE R8, R9, R8, UR4 ;  /* 0x0000000409087e25 */ /* 0x000fcc000f8e0208 */
[----:B------:R-:W4:Y:S01]  /*04b0*/  LDG.E.64.CONSTANT R8, desc[UR14][R8.64] ;  /* 0x0000000e08087981 */ /* 0x000f22000c1e9b00 */
[----:B------:R-:W0:Y:S02]  /*04c0*/  LDCU UR6, c[0x0][0x360] ;  /* 0x00006c00ff0677ac */ /* 0x000e240008000800 */
[----:B0-----:R-:W-:Y:S01]  /*04d0*/  IADD3 R18, PT, PT, R18, UR6, RZ ;  /* 0x0000000612127c10 */ /* 0x001fe2000fffe0ff */
[-C--:B--2---:R-:W-:Y:S02]  /*04e0*/  IMAD R21, R11, R14.reuse, RZ ;  /* 0x0000000e0b157224 */ /* 0x084fe400078e02ff */
[-C--:B---3--:R-:W-:Y:S02]  /*04f0*/  IMAD R19, R13, R14.reuse, RZ ;  /* 0x0000000e0d137224 */ /* 0x088fe400078e02ff */
[----:B------:R-:W-:-:S04]  /*0500*/  IMAD.WIDE.U32 R22, R12, R14, RZ ;  /* 0x0000000e0c167225 */ /* 0x000fc800078e00ff */
[C---:B------:R-:W-:Y:S02]  /*0510*/  IMAD R19, R15.reuse, R12, R19 ;  /* 0x0000000c0f137224 */ /* 0x040fe400078e0213 */
[----:B------:R-:W-:Y:S02]  /*0520*/  IMAD R25, R15, R10, R21 ;  /* 0x0000000a0f197224 */ /* 0x000fe400078e0215 */
[----:B------:R-:W-:Y:S01]  /*0530*/  IMAD.WIDE.U32 R20, R10, R14, RZ ;  /* 0x0000000e0a147225 */ /* 0x000fe200078e00ff */
[----:B------:R-:W-:-:S03]  /*0540*/  IADD3 R14, P1, PT, RZ, -R22, RZ ;  /* 0x80000016ff0e7210 */ /* 0x000fc60007f3e0ff */
[----:B------:R-:W-:Y:S01]  /*0550*/  IMAD.IADD R22, R23, 0x1, R19 ;  /* 0x0000000117167824 */ /* 0x000fe200078e0213 */
[----:B------:R-:W-:Y:S01]  /*0560*/  IADD3 R21, PT, PT, R21, R25, RZ ;  /* 0x0000001915157210 */ /* 0x000fe20007ffe0ff */
[-C--:B----4-:R-:W-:Y:S02]  /*0570*/  IMAD R13, R13, R8.reuse, RZ ;  /* 0x000000080d0d7224 */ /* 0x090fe400078e02ff */
[----:B------:R-:W-:Y:S02]  /*0580*/  IMAD R11, R11, R8, RZ ;  /* 0x000000080b0b7224 */ /* 0x000fe400078e02ff */
[----:B------:R-:W-:Y:S02]  /*0590*/  IMAD.X R15, RZ, RZ, ~R22, P1 ;  /* 0x000000ffff0f7224 */ /* 0x000fe400008e0e16 */
[-C--:B------:R-:W-:Y:S02]  /*05a0*/  IMAD R19, R9, R12.reuse, R13 ;  /* 0x0000000c09137224 */ /* 0x080fe400078e020d */
[----:B------:R-:W-:-:S04]  /*05b0*/  IMAD.WIDE.U32 R12, R8, R12, R20 ;  /* 0x0000000c080c7225 */ /* 0x000fc800078e0014 */
[-C--:B------:R-:W-:Y:S02]  /*05c0*/  IMAD R11, R9, R10.reuse, R11 ;  /* 0x0000000a090b7224 */ /* 0x080fe400078e020b */
[----:B------:R-:W-:Y:S01]  /*05d0*/  IMAD.WIDE.U32 R14, R8, R10, R14 ;  /* 0x0000000a080e7225 */ /* 0x000fe200078e000e */
[----:B------:R-:W-:-:S03]  /*05e0*/  IADD3 R13, PT, PT, R13, R19, RZ ;  /* 0x000000130d0d7210 */ /* 0x000fc60007ffe0ff */
[----:B------:R-:W-:-:S05]  /*05f0*/  IMAD.IADD R15, R15, 0x1, R11 ;  /* 0x000000010f0f7824 */ /* 0x000fca00078e020b */
[----:B------:R2:W-:Y:S04]  /*0600*/  STG.E.64 desc[UR14][R6.64], R14 ;  /* 0x0000000e06007986 */ /* 0x0005e8000c101b0e */
[----:B------:R2:W-:Y:S01]  /*0610*/  STG.E.64 desc[UR14][R4.64], R12 ;  /* 0x0000000c04007986 */ /* 0x0005e2000c101b0e */
[----:B------:R-:W-:-:S13]  /*0620*/  ISETP.GE.AND P1, PT, R18, UR9, PT ;  /* 0x0000000912007c0c */ /* 0x000fda000bf26270 */
[----:B--2---:R-:W-:Y:S05]  /*0630*/  @!P1 BRA `(.L_x_22) ;  /* 0xfffffffc00149947 */ /* 0x004fea000383ffff */
.L_x_21:
[----:B01----:R-:W-:Y:S05]  /*0640*/  BSYNC.RECONVERGENT B0 ;  /* 0x0000000000007941 */ /* 0x003fea0003800200 */
.L_x_20:
[----:B------:R-:W0:Y:S02]  /*0650*/  LDCU UR6, c[0x0][0x3bc] ;  /* 0x00007780ff0677ac */ /* 0x000e240008000800 */
[----:B0-----:R-:W-:-:S06]  /*0660*/  UIMAD UR6, UR8, UR6, URZ ;  /* 0x00000006080672a4 */ /* 0x001fcc000f8e02ff */
[----:B------:R-:W-:-:S13]  /*0670*/  ISETP.GE.AND P0, PT, R0, UR6, PT ;  /* 0x0000000600007c0c */ /* 0x000fda000bf06270 */
[----:B------:R-:W-:Y:S05]  /*0680*/  @P0 EXIT ;  /* 0x000000000000094d */ /* 0x000fea0003800000 */
[----:B------:R-:W-:Y:S01]  /*0690*/  IABS R14, UR8 ;  /* 0x00000008000e7c13 */ /* 0x000fe20008000000 */
[----:B------:R-:W-:Y:S01]  /*06a0*/  BSSY.RECONVERGENT B0, `(.L_x_23) ;  /* 0x0000049000007945 */ /* 0x000fe20003800200 */
[----:B------:R-:W-:Y:S01]  /*06b0*/  ISETP.NE.AND P0, PT, RZ, UR8, PT ;  /* 0x00000008ff007c0c */ /* 0x000fe2000bf05270 */
[----:B------:R-:W0:Y:S01]  /*06c0*/  LDCU UR7, c[0x0][0x360] ;  /* 0x00006c00ff0777ac */ /* 0x000e220008000800 */
[----:B------:R-:W1:Y:S01]  /*06d0*/  I2F.RP R3, R14 ;  /* 0x0000000e00037306 */ /* 0x000e620000209400 */
[----:B------:R-:W2:Y:S01]  /*06e0*/  LDCU UR9, c[0x0][0x3c0] ;  /* 0x00007800ff0977ac */ /* 0x000ea20008000800 */
[----:B------:R-:W3:Y:S01]  /*06f0*/  LDCU.64 UR12, c[0x0][0x3b0] ;  /* 0x00007600ff0c77ac */ /* 0x000ee20008000a00 */
[----:B------:R-:W4:Y:S05]  /*0700*/  LDCU.64 UR16, c[0x0][0x390] ;  /* 0x00007200ff1077ac */ /* 0x000f2a0008000a00 */
[----:B-1----:R-:W1:Y:S02]  /*0710*/  MUFU.RCP R3, R3 ;  /* 0x0000000300037308 */ /* 0x002e640000001000 */
[----:B-1----:R-:W-:Y:S01]  /*0720*/  VIADD R4, R3, 0xffffffe ;  /* 0x0ffffffe03047836 */ /* 0x002fe20000000000 */
[----:B------:R-:W-:-:S05]  /*0730*/  LOP3.LUT R3, RZ, UR8, RZ, 0x33, !PT ;  /* 0x00000008ff037c12 */ /* 0x000fca000f8e33ff */
[----:B------:R1:W5:Y:S02]  /*0740*/  F2I.FTZ.U32.TRUNC.NTZ R5, R4 ;  /* 0x0000000400057305 */ /* 0x000364000021f000 */
[----:B-1----:R-:W-:Y:S01]  /*0750*/  HFMA2 R4, -RZ, RZ, 0, 0 ;  /* 0x00000000ff047431 */ /* 0x002fe200000001ff */
[----:B-----5:R-:W-:-:S05]  /*0760*/  IADD3 R15, PT, PT, RZ, -R5, RZ ;  /* 0x80000005ff0f7210 */ /* 0x020fca0007ffe0ff */
[----:B------:R-:W-:-:S04]  /*0770*/  IMAD R15, R15, R14, RZ ;  /* 0x0000000e0f0f7224 */ /* 0x000fc800078e02ff */
[----:B0-234-:R-:W-:-:S07]  /*0780*/  IMAD.HI.U32 R15, R5, R15, R4 ;  /* 0x0000000f050f7227 */ /* 0x01dfce00078e0004 */
.L_x_24:
[----:B------:R-:W-:Y:S01]  /*0790*/  IABS R4, UR8 ;  /* 0x0000000800047c13 */ /* 0x000fe20008000000 */
[----:B------:R-:W-:Y:S01]  /*07a0*/  IMAD.MOV.U32 R16, RZ, RZ, 0x8 ;  /* 0x00000008ff107424 */ /* 0x000fe200078e00ff */
[----:B------:R-:W-:-:S03]  /*07b0*/  IABS R5, R0 ;  /* 0x0000000000057213 */ /* 0x000fc60000000000 */
[----:B------:R-:W-:Y:S02]  /*07c0*/  IMAD.MOV R6, RZ, RZ, -R4 ;  /* 0x000000ffff067224 */ /* 0x000fe400078e0a04 */
[----:B------:R-:W-:-:S04]  /*07d0*/  IMAD.HI.U32 R4, R15, R5, RZ ;  /* 0x000000050f047227 */ /* 0x000fc800078e00ff */
[----:B------:R-:W-:Y:S01]  /*07e0*/  IMAD R5, R4, R6, R5 ;  /* 0x0000000604057224 */ /* 0x000fe200078e0205 */
[----:B------:R-:W-:-:S04]  /*07f0*/  IABS R6, UR8 ;  /* 0x0000000800067c13 */ /* 0x000fc80008000000 */
[----:B------:R-:W-:-:S13]  /*0800*/  ISETP.GT.U32.AND P2, PT, R14, R5, PT ;  /* 0x000000050e00720c */ /* 0x000fda0003f44070 */
[----:B------:R-:W-:Y:S02]  /*0810*/  @!P2 IADD3 R5, PT, PT, R5, -R6, RZ ;  /* 0x800000060505a210 */ /* 0x000fe40007ffe0ff */
[----:B------:R-:W-:Y:S02]  /*0820*/  @!P2 IADD3 R4, PT, PT, R4, 0x1, RZ ;  /* 0x000000010404a810 */ /* 0x000fe40007ffe0ff */
[----:B------:R-:W-:Y:S02]  /*0830*/  ISETP.GE.U32.AND P1, PT, R5, R14, PT ;  /* 0x0000000e0500720c */ /* 0x000fe40003f26070 */
[----:B------:R-:W-:-:S04]  /*0840*/  LOP3.LUT R5, R0, UR8, RZ, 0x3c, !PT ;  /* 0x0000000800057c12 */ /* 0x000fc8000f8e3cff */
[----:B------:R-:W-:-:S07]  /*0850*/  ISETP.GE.AND P3, PT, R5, RZ, PT ;  /* 0x000000ff0500720c */ /* 0x000fce0003f66270 */
[----:B------:R-:W-:-:S06]  /*0860*/  @P1 VIADD R4, R4, 0x1 ;  /* 0x0000000104041836 */ /* 0x000fcc0000000000 */
[----:B------:R-:W-:-:S04]  /*0870*/  @!P3 IADD3 R4, PT, PT, -R4, RZ, RZ ;  /* 0x000000ff0404b210 */ /* 0x000fc80007ffe1ff */
[----:B------:R-:W-:-:S04]  /*0880*/  SEL R5, R3, R4, !P0 ;  /* 0x0000000403057207 */ /* 0x000fc80004000000 */
[C---:B------:R-:W-:Y:S01]  /*0890*/  IADD3 R9, PT, PT, -R5.reuse, RZ, RZ ;  /* 0x000000ff05097210 */ /* 0x040fe20007ffe1ff */
[----:B------:R-:W-:-:S04]  /*08a0*/  IMAD R4, R5, UR9, RZ ;  /* 0x0000000905047c24 */ /* 0x000fc8000f8e02ff */
[----:B------:R-:W-:Y:S01]  /*08b0*/  IMAD R9, R9, UR8, R0 ;  /* 0x0000000809097c24 */ /* 0x000fe2000f8e0200 */
[----:B------:R-:W-:-:S03]  /*08c0*/  SHF.R.S32.HI R5, RZ, 0x1f, R4 ;  /* 0x0000001fff057819 */ /* 0x000fc60000011404 */
[----:B------:R-:W-:-:S04]  /*08d0*/  IMAD.WIDE R16, R9, R16, UR10 ;  /* 0x0000000a09107e25 */ /* 0x000fc8000f8e0210 */
[C---:B------:R-:W-:Y:S02]  /*08e0*/  IMAD.WIDE.U32 R4, R2.reuse, UR12, R4 ;  /* 0x0000000c02047c25 */ /* 0x040fe4000f8e0004 */
[----:B------:R-:W2:Y:S02]  /*08f0*/  LDG.E.64.CONSTANT R16, desc[UR14][R16.64] ;  /* 0x0000000e10107981 */ /* 0x000ea4000c1e9b00 */
[----:B------:R-:W-:Y:S01]  /*0900*/  IMAD R6, R2, UR13, R5 ;  /* 0x0000000d02067c24 */ /* 0x000fe2000f8e0205 */
[----:B------:R-:W-:-:S04]  /*0910*/  IADD3 R4, P1, PT, R9, R4, RZ ;  /* 0x0000000409047210 */ /* 0x000fc80007f3e0ff */
[----:B------:R-:W-:Y:S02]  /*0920*/  LEA.HI.X.SX32 R5, R9, R6, 0x1, P1 ;  /* 0x0000000609057211 */ /* 0x000fe400008f0eff */
[----:B------:R-:W-:-:S04]  /*0930*/  LEA R6, P1, R4, UR16, 0x3 ;  /* 0x0000001004067c11 */ /* 0x000fc8000f8218ff */
[----:B------:R-:W-:Y:S02]  /*0940*/  LEA.HI.X R7, R4, UR17, R5, 0x3, P1 ;  /* 0x0000001104077c11 */ /* 0x000fe400088f1c05 */
[----:B------:R-:W-:-:S03]  /*0950*/  MOV R5, UR8 ;  /* 0x0000000800057c02 */ /* 0x000fc60008000f00 */
[----:B------:R-:W2:Y:S02]  /*0960*/  LDG.E.64 R10, desc[UR14][R6.64] ;  /* 0x0000000e060a7981 */ /* 0x000ea4000c1e1b00 */
[----:B------:R-:W-:Y:S01]  /*0970*/  IMAD.WIDE R4, R5, 0x8, R6 ;  /* 0x0000000805047825 */ /* 0x000fe200078e0206 */
[----:B------:R-:W-:-:S04]  /*0980*/  MOV R8, 0x8 ;  /* 0x0000000800087802 */ /* 0x000fc80000000f00 */
[----:B------:R-:W3:Y:S01]  /*0990*/  LDG.E.64 R12, desc[UR14][R4.64] ;  /* 0x0000000e040c7981 */ /* 0x000ee2000c1e1b00 */
[----:B------:R-:W-:-:S06]  /*09a0*/  IMAD.WIDE R8, R9, R8, UR4 ;  /* 0x0000000409087e25 */ /* 0x000fcc000f8e0208 */
[----:B------:R-:W4:Y:S01]  /*09b0*/  LDG.E.64.CONSTANT R8, desc[UR14][R8.64] ;  /* 0x0000000e08087981 */ /* 0x000f22000c1e9b00 */
[----:B------:R-:W-:Y:S01]  /*09c0*/  IADD3 R0, PT, PT, R0, UR7, RZ ;  /* 0x0000000700007c10 */ /* 0x000fe2000fffe0ff */
[----:B--2---:R-:W-:-:S04]  /*09d0*/  IMAD R23, R11, R16, RZ ;  /* 0x000000100b177224 */ /* 0x004fc800078e02ff */
[----:B------:R-:W-:Y:S02]  /*09e0*/  IMAD R25, R17, R10, R23 ;  /* 0x0000000a11197224 */ /* 0x000fe400078e0217 */
[-C--:B---3--:R-:W-:Y:S02]  /*09f0*/  IMAD R21, R13, R16.reuse, RZ ;  /* 0x000000100d157224 */ /* 0x088fe400078e02ff */
[----:B------:R-:W-:-:S04]  /*0a00*/  IMAD.WIDE.U32 R18, R12, R16, RZ ;  /* 0x000000100c127225 */ /* 0x000fc800078e00ff */
[----:B------:R-:W-:Y:S02]  /*0a10*/  IMAD R23, R17, R12, R21 ;  /* 0x0000000c11177224 */ /* 0x000fe400078e0215 */
[----:B------:R-:W-:Y:S01]  /*0a20*/  IMAD.WIDE.U32 R20, R10, R16, RZ ;  /* 0x000000100a147225 */ /* 0x000fe200078e00ff */
[----:B------:R-:W-:-:S03]  /*0a30*/  IADD3 R16, P1, PT, RZ, -R18, RZ ;  /* 0x80000012ff107210 */ /* 0x000fc60007f3e0ff */
[----:B------:R-:W-:Y:S01]  /*0a40*/  IMAD.IADD R18, R19, 0x1, R23 ;  /* 0x0000000113127824 */ /* 0x000fe200078e0217 */
[----:B------:R-:W-:Y:S01]  /*0a50*/  IADD3 R21, PT, PT, R21, R25, RZ ;  /* 0x0000001915157210 */ /* 0x000fe20007ffe0ff */
[----:B----4-:R-:W-:-:S03]  /*0a60*/  IMAD R11, R11, R8, RZ ;  /* 0x000000080b0b7224 */ /* 0x010fc600078e02ff */
[----:B------:R-:W-:Y:S01]  /*0a70*/  IADD3.X R17, PT, PT, RZ, ~R18, RZ, P1, !PT ;  /* 0x80000012ff117210 */ /* 0x000fe20000ffe4ff */
[----:B------:R-:W-:Y:S02]  /*0a80*/  IMAD R13, R13, R8, RZ ;  /* 0x000000080d0d7224 */ /* 0x000fe400078e02ff */
[-C--:B------:R-:W-:Y:S02]  /*0a90*/  IMAD R11, R9, R10.reuse, R11 ;  /* 0x0000000a090b7224 */ /* 0x080fe400078e020b */
[----:B------:R-:W-:-:S04]  /*0aa0*/  IMAD.WIDE.U32 R16, R8, R10, R16 ;  /* 0x0000000a08107225 */ /* 0x000fc800078e0010 */
[-C--:B------:R-:W-:Y:S02]  /*0ab0*/  IMAD R19, R9, R12.reuse, R13 ;  /* 0x0000000c09137224 */ /* 0x080fe400078e020d */
[----:B------:R-:W-:Y:S01]  /*0ac0*/  IMAD.WIDE.U32 R12, R8, R12, R20 ;  /* 0x0000000c080c7225 */ /* 0x000fe200078e0014 */
[----:B------:R-:W-:-:S03]  /*0ad0*/  IADD3 R17, PT, PT, R17, R11, RZ ;  /* 0x0000000b11117210 */ /* 0x000fc60007ffe0ff */
[----:B------:R-:W-:Y:S02]  /*0ae0*/  IMAD.IADD R13, R13, 0x1, R19 ;  /* 0x000000010d0d7824 */ /* 0x000fe400078e0213 */
[----:B------:R0:W-:Y:S04]  /*0af0*/  STG.E.64 desc[UR14][R6.64], R16 ;  /* 0x0000001006007986 */ /* 0x0001e8000c101b0e */
[----:B------:R0:W-:Y:S01]  /*0b00*/  STG.E.64 desc[UR14][R4.64], R12 ;  /* 0x0000000c04007986 */ /* 0x0001e2000c101b0e */
[----:B------:R-:W-:-:S13]  /*0b10*/  ISETP.GE.AND P1, PT, R0, UR6, PT ;  /* 0x0000000600007c0c */ /* 0x000fda000bf26270 */
[----:B0-----:R-:W-:Y:S05]  /*0b20*/  @!P1 BRA `(.L_x_24) ;  /* 0xfffffffc00189947 */ /* 0x001fea000383ffff */
[----:B------:R-:W-:Y:S05]  /*0b30*/  BSYNC.RECONVERGENT B0 ;  /* 0x0000000000007941 */ /* 0x000fea0003800200 */
.L_x_23:
[----:B------:R-:W-:Y:S05]  /*0b40*/  EXIT ;  /* 0x000000000000794d */ /* 0x000fea0003800000 */
.L_x_25:
        /* <DEDUP_REMOVED lines=11> */
.L_x_75:


//--------------------- .text.rotary_embedding_kernel_u32_neox --------------------------
	.section	.text.rotary_embedding_kernel_u32_neox,"ax",@progbits
	.align	128
        .global         rotary_embedding_kernel_u32_neox
        .type           rotary_embedding_kernel_u32_neox,@function
        .size           rotary_embedding_kernel_u32_neox,(.L_x_76 - rotary_embedding_kernel_u32_neox)
        .other          rotary_embedding_kernel_u32_neox,@"STO_CUDA_ENTRY STV_DEFAULT"
rotary_embedding_kernel_u32_neox:
.text.rotary_embedding_kernel_u32_neox:
        /* <DEDUP_REMOVED lines=40> */
.L_x_28:
        /* <DEDUP_REMOVED lines=29> */
[----:B------:R-:W2:Y:S04]  /*0450*/  LDG.E.CONSTANT R8, desc[UR4][R8.64] ;  /* 0x0000000408087981 */ /* 0x000ea8000c1e9900 */
[----:B------:R-:W3:Y:S04]  /*0460*/  LDG.E R23, desc[UR4][R10.64] ;  /* 0x000000040a177981 */ /* 0x000ee8000c1e1900 */
[----:B------:R-:W4:Y:S01]  /*0470*/  LDG.E.CONSTANT R12, desc[UR4][R12.64] ;  /* 0x000000040c0c7981 */ /* 0x000f22000c1e9900 */
[----:B------:R-:W-:-:S04]  /*0480*/  IADD3 R22, PT, PT, R18, R22, RZ ;  /* 0x0000001612167210 */ /* 0x000fc80007ffe0ff */
[----:B------:R-:W-:Y:S01]  /*0490*/  ISETP.GE.AND P1, PT, R22, R17, PT ;  /* 0x000000111600720c */ /* 0x000fe20003f26270 */
[C---:B--2---:R-:W-:Y:S02]  /*04a0*/  IMAD R25, R8.reuse, R21, RZ ;  /* 0x0000001508197224 */ /* 0x044fe400078e02ff */
[----:B---3--:R-:W-:-:S04]  /*04b0*/  IMAD R24, R8, R23, RZ ;  /* 0x0000001708187224 */ /* 0x008fc800078e02ff */
[C---:B----4-:R-:W-:Y:S02]  /*04c0*/  IMAD R21, R12.reuse, R21, -R24 ;  /* 0x000000150c157224 */ /* 0x050fe400078e0a18 */
[----:B------:R-:W-:-:S03]  /*04d0*/  IMAD R25, R12, R23, R25 ;  /* 0x000000170c197224 */ /* 0x000fc600078e0219 */
[----:B------:R0:W-:Y:S04]  /*04e0*/  STG.E desc[UR4][R6.64], R21 ;  /* 0x0000001506007986 */ /* 0x0001e8000c101904 */
[----:B------:R0:W-:Y:S01]  /*04f0*/  STG.E desc[UR4][R10.64], R25 ;  /* 0x000000190a007986 */ /* 0x0001e2000c101904 */
[----:B------:R-:W-:Y:S05]  /*0500*/  @!P1 BRA `(.L_x_28) ;  /* 0xfffffffc005c9947 */ /* 0x000fea000383ffff */
.L_x_27:
[----:B------:R-:W-:Y:S05]  /*0510*/  BSYNC.RECONVERGENT B0 ;  /* 0x0000000000007941 */ /* 0x000fea0003800200 */
.L_x_26:
        /* <DEDUP_REMOVED lines=19> */
.L_x_29:
        /* <DEDUP_REMOVED lines=30> */
[----:B------:R-:W2:Y:S04]  /*0830*/  LDG.E R21, desc[UR4][R8.64] ;  /* 0x0000000408157981 */ /* 0x000ea8000c1e1900 */
[----:B------:R-:W4:Y:S01]  /*0840*/  LDG.E R23, desc[UR4][R10.64] ;  /* 0x000000040a177981 */ /* 0x000f22000c1e1900 */
[----:B------:R-:W-:-:S04]  /*0850*/  IADD3 R14, PT, PT, R14, UR6, RZ ;  /* 0x000000060e0e7c10 */ /* 0x000fc8000fffe0ff */
[----:B------:R-:W-:Y:S01]  /*0860*/  ISETP.GE.AND P1, PT, R14, R7, PT ;  /* 0x000000070e00720c */ /* 0x000fe20003f26270 */
[C---:B--2---:R-:W-:Y:S02]  /*0870*/  IMAD R22, R18.reuse, R21, RZ ;  /* 0x0000001512167224 */ /* 0x044fe400078e02ff */
[-C--:B----4-:R-:W-:Y:S02]  /*0880*/  IMAD R20, R18, R23.reuse, RZ ;  /* 0x0000001712147224 */ /* 0x090fe400078e02ff */
[C---:B---3--:R-:W-:Y:S02]  /*0890*/  IMAD R23, R16.reuse, R23, R22 ;  /* 0x0000001710177224 */ /* 0x048fe400078e0216 */
[----:B------:R-:W-:-:S05]  /*08a0*/  IMAD R21, R16, R21, -R20 ;  /* 0x0000001510157224 */ /* 0x000fca00078e0a14 */
[----:B------:R0:W-:Y:S04]  /*08b0*/  STG.E desc[UR4][R8.64], R21 ;  /* 0x0000001508007986 */ /* 0x0001e8000c101904 */
[----:B------:R0:W-:Y:S01]  /*08c0*/  STG.E desc[UR4][R10.64], R23 ;  /* 0x000000170a007986 */ /* 0x0001e2000c101904 */
[----:B------:R-:W-:Y:S05]  /*08d0*/  @!P1 BRA `(.L_x_29) ;  /* 0xfffffffc005c9947 */ /* 0x000fea000383ffff */
[----:B------:R-:W-:Y:S05]  /*08e0*/  EXIT ;  /* 0x000000000000794d */ /* 0x000fea0003800000 */
.L_x_30:
        /* <DEDUP_REMOVED lines=9> */
.L_x_76:


//--------------------- .text.rotary_embedding_kernel_u8_neox --------------------------
	.section	.text.rotary_embedding_kernel_u8_neox,"ax",@progbits
	.align	128
        .global         rotary_embedding_kernel_u8_neox
        .type           rotary_embedding_kernel_u8_neox,@function
        .size           rotary_embedding_kernel_u8_neox,(.L_x_77 - rotary_embedding_kernel_u8_neox)
        .other          rotary_embedding_kernel_u8_neox,@"STO_CUDA_ENTRY STV_DEFAULT"
rotary_embedding_kernel_u8_neox:
.text.rotary_embedding_kernel_u8_neox:
[----:B------:R-:W-:Y:S01]  /*0000*/  LDC R1, c[0x0][0x37c] ;  /* 0x0000df00ff017b82 */ /* 0x000fe20000000800 */
[----:B------:R-:W0:Y:S07]  /*0010*/  S2R R0, SR_CTAID.X ;  /* 0x0000000000007919 */ /* 0x000e2e0000002500 */
[----:B------:R-:W0:Y:S01]  /*0020*/  LDC.64 R2, c[0x0][0x380] ;  /* 0x0000e000ff027b82 */ /* 0x000e220000000a00 */
[----:B------:R-:W1:Y:S07]  /*0030*/  LDCU.64 UR4, c[0x0][0x358] ;  /* 0x00006b00ff0477ac */ /* 0x000e6e0008000a00 */
[----:B------:R-:W2:Y:S01]  /*0040*/  LDC R9, c[0x0][0x3a0] ;  /* 0x0000e800ff097b82 */ /* 0x000ea20000000800 */
[----:B------:R-:W3:Y:S01]  /*0050*/  S2R R14, SR_TID.X ;  /* 0x00000000000e7919 */ /* 0x000ee20000002100 */
[----:B------:R-:W4:Y:S01]  /*0060*/  LDCU UR8, c[0x0][0x3b8] ;  /* 0x00007700ff0877ac */ /* 0x000f220008000800 */
[----:B------:R-:W5:Y:S01]  /*0070*/  LDCU.64 UR6, c[0x0][0x398] ;  /* 0x00007300ff0677ac */ /* 0x000f620008000a00 */
[----:B------:R-:W0:Y:S02]  /*0080*/  LDCU.64 UR10, c[0x0][0x388] ;  /* 0x00007100ff0a77ac */ /* 0x000e240008000a00 */
[----:B0-----:R-:W-:-:S05]  /*0090*/  IMAD.WIDE.U32 R2, R0, 0x8, R2 ;  /* 0x0000000800027825 */ /* 0x001fca00078e0002 */
        /* <DEDUP_REMOVED lines=9> */
[C---:B------:R-:W-:Y:S01]  /*0130*/  IMAD.WIDE.U32 R2, R4.reuse, R9, UR6 ;  /* 0x0000000604027e25 */ /* 0x040fe2000f8e0009 */
[----:B------:R-:W1:Y:S03]  /*0140*/  LDCU.64 UR6, c[0x0][0x3a8] ;  /* 0x00007500ff0677ac */ /* 0x000e660008000a00 */
[----:B------:R-:W-:-:S04]  /*0150*/  IMAD R5, R4, R7, R5 ;  /* 0x0000000704057224 */ /* 0x000fc800078e0205 */
[----:B------:R-:W-:Y:S02]  /*0160*/  IMAD.IADD R12, R3, 0x1, R5 ;  /* 0x00000001030c7824 */ /* 0x000fe400078e0205 */
[----:B0-----:R-:W-:Y:S05]  /*0170*/  @P0 BRA `(.L_x_32) ;  /* 0x0000000000f00947 */ /* 0x001fea0003800000 */
[----:B------:R-:W-:Y:S01]  /*0180*/  IABS R16, R13 ;  /* 0x0000000d00107213 */ /* 0x000fe20000000000 */
[----:B------:R-:W0:Y:S01]  /*0190*/  LDC R17, c[0x0][0x360] ;  /* 0x0000d800ff117b82 */ /* 0x000e220000000800 */
[----:B------:R-:W-:Y:S01]  /*01a0*/  IMAD.MOV.U32 R18, RZ, RZ, RZ ;  /* 0x000000ffff127224 */ /* 0x000fe200078e00ff */
[----:B------:R-:W-:Y:S01]  /*01b0*/  ISETP.NE.AND P0, PT, R13, RZ, PT ;  /* 0x000000ff0d00720c */ /* 0x000fe20003f05270 */
[----:B------:R-:W2:Y:S01]  /*01c0*/  I2F.RP R4, R16 ;  /* 0x0000001000047306 */ /* 0x000ea20000209400 */
[----:B------:R-:W-:Y:S02]  /*01d0*/  MOV R20, R14 ;  /* 0x0000000e00147202 */ /* 0x000fe40000000f00 */
[----:B------:R-:W-:-:S05]  /*01e0*/  SHF.R.S32.HI R21, RZ, 0x1f, R13 ;  /* 0x0000001fff157819 */ /* 0x000fca000001140d */
[----:B--2---:R-:W2:Y:S02]  /*01f0*/  MUFU.RCP R4, R4 ;  /* 0x0000000400047308 */ /* 0x004ea40000001000 */
[----:B--2---:R-:W-:-:S06]  /*0200*/  VIADD R5, R4, 0xffffffe ;  /* 0x0ffffffe04057836 */ /* 0x004fcc0000000000 */
[----:B------:R-:W2:Y:S02]  /*0210*/  F2I.FTZ.U32.TRUNC.NTZ R19, R5 ;  /* 0x0000000500137305 */ /* 0x000ea4000021f000 */
[----:B--2---:R-:W-:-:S04]  /*0220*/  IMAD.MOV R7, RZ, RZ, -R19 ;  /* 0x000000ffff077224 */ /* 0x004fc800078e0a13 */
[----:B------:R-:W-:-:S04]  /*0230*/  IMAD R7, R7, R16, RZ ;  /* 0x0000001007077224 */ /* 0x000fc800078e02ff */
[----:B------:R-:W-:Y:S01]  /*0240*/  IMAD.HI.U32 R18, R19, R7, R18 ;  /* 0x0000000713127227 */ /* 0x000fe200078e0012 */
[----:B0-----:R-:W-:-:S07]  /*0250*/  LOP3.LUT R19, RZ, R13, RZ, 0x33, !PT ;  /* 0x0000000dff137212 */ /* 0x001fce00078e33ff */
.L_x_33:
[----:B------:R-:W-:Y:S02]  /*0260*/  IABS R4, R13 ;  /* 0x0000000d00047213 */ /* 0x000fe40000000000 */
[----:B------:R-:W-:-:S03]  /*0270*/  IABS R5, R20 ;  /* 0x0000001400057213 */ /* 0x000fc60000000000 */
[----:B0-----:R-:W-:Y:S02]  /*0280*/  IMAD.MOV R6, RZ, RZ, -R4 ;  /* 0x000000ffff067224 */ /* 0x001fe400078e0a04 */
        /* <DEDUP_REMOVED lines=16> */
[----:B-1----:R-:W-:-:S03]  /*0390*/  IMAD.WIDE.U32 R6, R0, UR6, R4 ;  /* 0x0000000600067c25 */ /* 0x002fc6000f8e0004 */
[----:B------:R-:W-:Y:S02]  /*03a0*/  SHF.R.S32.HI R11, RZ, 0x1f, R9 ;  /* 0x0000001fff0b7819 */ /* 0x000fe40000011409 */
[----:B------:R-:W-:Y:S01]  /*03b0*/  IADD3 R4, P3, PT, R9, R2, RZ ;  /* 0x0000000209047210 */ /* 0x000fe20007f7e0ff */
[----:B------:R-:W-:Y:S01]  /*03c0*/  IMAD R10, R0, UR7, R7 ;  /* 0x00000007000a7c24 */ /* 0x000fe2000f8e0207 */
[----:B------:R-:W-:-:S03]  /*03d0*/  IADD3 R6, P1, P2, R6, UR10, R9 ;  /* 0x0000000a06067c10 */ /* 0x000fc6000fa3e009 */
[----:B------:R-:W-:Y:S01]  /*03e0*/  IMAD.X R5, R11, 0x1, R12, P3 ;  /* 0x000000010b057824 */ /* 0x000fe200018e060c */
[----:B------:R-:W-:Y:S02]  /*03f0*/  IADD3.X R7, PT, PT, R10, UR11, R11, P1, P2 ;  /* 0x0000000b0a077c10 */ /* 0x000fe40008fe440b */
[C---:B------:R-:W-:Y:S02]  /*0400*/  IADD3 R8, P3, PT, R13.reuse, R4, RZ ;  /* 0x000000040d087210 */ /* 0x040fe40007f7e0ff */
[----:B------:R-:W-:Y:S01]  /*0410*/  IADD3 R10, P1, PT, R13, R6, RZ ;  /* 0x000000060d0a7210 */ /* 0x000fe20007f3e0ff */
[----:B------:R-:W2:Y:S01]  /*0420*/  LDG.E.U8 R24, desc[UR4][R6.64] ;  /* 0x0000000406187981 */ /* 0x000ea2000c1e1100 */
[----:B------:R-:W-:-:S03]  /*0430*/  IADD3.X R9, PT, PT, R21, R5, RZ, P3, !PT ;  /* 0x0000000515097210 */ /* 0x000fc60001ffe4ff */
[----:B------:R-:W-:Y:S01]  /*0440*/  IMAD.X R11, R21, 0x1, R7, P1 ;  /* 0x00000001150b7824 */ /* 0x000fe200008e0607 */
[----:B------:R-:W3:Y:S04]  /*0450*/  LDG.E.U8.CONSTANT R5, desc[UR4][R4.64] ;  /* 0x0000000404057981 */ /* 0x000ee8000c1e9100 */
[----:B------:R-:W4:Y:S04]  /*0460*/  LDG.E.U8.CONSTANT R9, desc[UR4][R8.64] ;  /* 0x0000000408097981 */ /* 0x000f28000c1e9100 */
[----:B------:R-:W4:Y:S01]  /*0470*/  LDG.E.U8 R22, desc[UR4][R10.64] ;  /* 0x000000040a167981 */ /* 0x000f22000c1e1100 */
[----:B------:R-:W-:-:S05]  /*0480*/  IMAD.IADD R20, R17, 0x1, R20 ;  /* 0x0000000111147824 */ /* 0x000fca00078e0214 */
[----:B------:R-:W-:Y:S01]  /*0490*/  ISETP.GE.AND P1, PT, R20, R15, PT ;  /* 0x0000000f1400720c */ /* 0x000fe20003f26270 */
[C---:B----4-:R-:W-:Y:S02]  /*04a0*/  IMAD R23, R9.reuse, R22, RZ ;  /* 0x0000001609177224 */ /* 0x050fe400078e02ff */
[----:B--2---:R-:W-:Y:S02]  /*04b0*/  IMAD R25, R9, R24, RZ ;  /* 0x0000001809197224 */ /* 0x004fe400078e02ff */
[----:B------:R-:W-:-:S03]  /*04c0*/  IMAD.MOV R23, RZ, RZ, -R23 ;  /* 0x000000ffff177224 */ /* 0x000fc600078e0a17 */
[----:B------:R-:W-:Y:S02]  /*04d0*/  PRMT R25, R25, 0x9910, RZ ;  /* 0x0000991019197816 */ /* 0x000fe400000000ff */
[----:B------:R-:W-:-:S03]  /*04e0*/  PRMT R23, R23, 0x7710, RZ ;  /* 0x0000771017177816 */ /* 0x000fc600000000ff */
[C---:B---3--:R-:W-:Y:S02]  /*04f0*/  IMAD R25, R5.reuse, R22, R25 ;  /* 0x0000001605197224 */ /* 0x048fe400078e0219 */
[----:B------:R-:W-:-:S05]  /*0500*/  IMAD R23, R5, R24, R23 ;  /* 0x0000001805177224 */ /* 0x000fca00078e0217 */
[----:B------:R0:W-:Y:S04]  /*0510*/  STG.E.U8 desc[UR4][R6.64], R23 ;  /* 0x0000001706007986 */ /* 0x0001e8000c101104 */
[----:B------:R0:W-:Y:S01]  /*0520*/  STG.E.U8 desc[UR4][R10.64], R25 ;  /* 0x000000190a007986 */ /* 0x0001e2000c101104 */
[----:B------:R-:W-:Y:S05]  /*0530*/  @!P1 BRA `(.L_x_33) ;  /* 0xfffffffc00489947 */ /* 0x000fea000383ffff */
.L_x_32:
[----:B-1----:R-:W-:Y:S05]  /*0540*/  BSYNC.RECONVERGENT B0 ;  /* 0x0000000000007941 */ /* 0x002fea0003800200 */
.L_x_31:
[----:B------:R-:W0:Y:S02]  /*0550*/  LDCU UR9, c[0x0][0x3bc] ;  /* 0x00007780ff0977ac */ /* 0x000e240008000800 */
[----:B0-----:R-:W-:-:S05]  /*0560*/  IMAD R7, R13, UR9, RZ ;  /* 0x000000090d077c24 */ /* 0x001fca000f8e02ff */
[----:B------:R-:W-:-:S13]  /*0570*/  ISETP.GE.AND P0, PT, R14, R7, PT ;  /* 0x000000070e00720c */ /* 0x000fda0003f06270 */
[----:B------:R-:W-:Y:S05]  /*0580*/  @P0 EXIT ;  /* 0x000000000000094d */ /* 0x000fea0003800000 */
[-C--:B------:R-:W-:Y:S01]  /*0590*/  IABS R6, R13.reuse ;  /* 0x0000000d00067213 */ /* 0x080fe20000000000 */
[----:B------:R-:W-:Y:S01]  /*05a0*/  IMAD.MOV.U32 R16, RZ, RZ, RZ ;  /* 0x000000ffff107224 */ /* 0x000fe200078e00ff */
[----:B------:R-:W-:Y:S01]  /*05b0*/  ISETP.NE.AND P0, PT, R13, RZ, PT ;  /* 0x000000ff0d00720c */ /* 0x000fe20003f05270 */
[----:B------:R-:W0:Y:S01]  /*05c0*/  LDCU UR6, c[0x0][0x360] ;  /* 0x00006c00ff0677ac */ /* 0x000e220008000800 */
[----:B------:R-:W1:Y:S01]  /*05d0*/  I2F.RP R4, R6 ;  /* 0x0000000600047306 */ /* 0x000e620000209400 */
[----:B------:R-:W-:Y:S01]  /*05e0*/  LOP3.LUT R15, RZ, R13, RZ, 0x33, !PT ;  /* 0x0000000dff0f7212 */ /* 0x000fe200078e33ff */
[----:B------:R-:W2:Y:S01]  /*05f0*/  LDCU UR7, c[0x0][0x3c0] ;  /* 0x00007800ff0777ac */ /* 0x000ea20008000800 */
[----:B------:R-:W3:Y:S01]  /*0600*/  LDCU.64 UR8, c[0x0][0x3b0] ;  /* 0x00007600ff0877ac */ /* 0x000ee20008000a00 */
[----:B------:R-:W4:Y:S04]  /*0610*/  LDCU.64 UR10, c[0x0][0x390] ;  /* 0x00007200ff0a77ac */ /* 0x000f280008000a00 */
[----:B-1----:R-:W1:Y:S02]  /*0620*/  MUFU.RCP R4, R4 ;  /* 0x0000000400047308 */ /* 0x002e640000001000 */
[----:B-1----:R-:W-:-:S06]  /*0630*/  IADD3 R17, PT, PT, R4, 0xffffffe, RZ ;  /* 0x0ffffffe04117810 */ /* 0x002fcc0007ffe0ff */
[----:B------:R-:W1:Y:S02]  /*0640*/  F2I.FTZ.U32.TRUNC.NTZ R17, R17 ;  /* 0x0000001100117305 */ /* 0x000e64000021f000 */
[----:B-1----:R-:W-:-:S04]  /*0650*/  IMAD.MOV R5, RZ, RZ, -R17 ;  /* 0x000000ffff057224 */ /* 0x002fc800078e0a11 */
[----:B------:R-:W-:-:S04]  /*0660*/  IMAD R5, R5, R6, RZ ;  /* 0x0000000605057224 */ /* 0x000fc800078e02ff */
[----:B------:R-:W-:Y:S01]  /*0670*/  IMAD.HI.U32 R16, R17, R5, R16 ;  /* 0x0000000511107227 */ /* 0x000fe200078e0010 */
[----:B0-234-:R-:W-:-:S07]  /*0680*/  SHF.R.S32.HI R17, RZ, 0x1f, R13 ;  /* 0x0000001fff117819 */ /* 0x01dfce000001140d */
.L_x_34:
[----:B------:R-:W-:Y:S02]  /*0690*/  IABS R4, R13 ;  /* 0x0000000d00047213 */ /* 0x000fe40000000000 */
[----:B------:R-:W-:-:S03]  /*06a0*/  IABS R5, R14 ;  /* 0x0000000e00057213 */ /* 0x000fc60000000000 */
[----:B0-----:R-:W-:Y:S02]  /*06b0*/  IMAD.MOV R8, RZ, RZ, -R4 ;  /* 0x000000ffff087224 */ /* 0x001fe400078e0a04 */
[----:B------:R-:W-:-:S04]  /*06c0*/  IMAD.HI.U32 R4, R16, R5, RZ ;  /* 0x0000000510047227 */ /* 0x000fc800078e00ff */
[----:B------:R-:W-:Y:S01]  /*06d0*/  IMAD R5, R4, R8, R5 ;  /* 0x0000000804057224 */ /* 0x000fe200078e0205 */
[----:B------:R-:W-:-:S04]  /*06e0*/  IABS R8, R13 ;  /* 0x0000000d00087213 */ /* 0x000fc80000000000 */
[----:B------:R-:W-:-:S13]  /*06f0*/  ISETP.GT.U32.AND P2, PT, R6, R5, PT ;  /* 0x000000050600720c */ /* 0x000fda0003f44070 */
[----:B------:R-:W-:Y:S01]  /*0700*/  @!P2 IADD3 R5, PT, PT, R5, -R8, RZ ;  /* 0x800000080505a210 */ /* 0x000fe20007ffe0ff */
[----:B------:R-:W-:-:S03]  /*0710*/  @!P2 VIADD R4, R4, 0x1 ;  /* 0x000000010404a836 */ /* 0x000fc60000000000 */
        /* <DEDUP_REMOVED lines=9> */
[----:B------:R-:W-:-:S04]  /*07b0*/  SHF.R.S32.HI R9, RZ, 0x1f, R8 ;  /* 0x0000001fff097819 */ /* 0x000fc80000011408 */
[----:B------:R-:W-:Y:S01]  /*07c0*/  SHF.R.S32.HI R11, RZ, 0x1f, R5 ;  /* 0x0000001fff0b7819 */ /* 0x000fe20000011405 */
[----:B------:R-:W-:Y:S01]  /*07d0*/  IMAD.WIDE.U32 R8, R0, UR8, R8 ;  /* 0x0000000800087c25 */ /* 0x000fe2000f8e0008 */
[----:B------:R-:W-:-:S03]  /*07e0*/  IADD3 R4, P3, PT, R5, R2, RZ ;  /* 0x0000000205047210 */ /* 0x000fc60007f7e0ff */
[----:B------:R-:W-:Y:S01]  /*07f0*/  IMAD R10, R0, UR9, R9 ;  /* 0x00000009000a7c24 */ /* 0x000fe2000f8e0209 */
[----:B------:R-:W-:Y:S01]  /*0800*/  IADD3 R8, P1, P2, R8, UR10, R5 ;  /* 0x0000000a08087c10 */ /* 0x000fe2000fa3e005 */
[----:B------:R-:W-:Y:S01]  /*0810*/  IMAD.X R5, R11, 0x1, R12, P3 ;  /* 0x000000010b057824 */ /* 0x000fe200018e060c */
[C---:B------:R-:W-:Y:S02]  /*0820*/  IADD3 R18, P3, PT, R13.reuse, R4, RZ ;  /* 0x000000040d127210 */ /* 0x040fe40007f7e0ff */
[----:B------:R-:W-:Y:S02]  /*0830*/  IADD3.X R9, PT, PT, R10, UR11, R11, P1, P2 ;  /* 0x0000000b0a097c10 */ /* 0x000fe40008fe440b */
[----:B------:R-:W-:Y:S01]  /*0840*/  IADD3 R10, P1, PT, R13, R8, RZ ;  /* 0x000000080d0a7210 */ /* 0x000fe20007f3e0ff */
[C---:B------:R-:W-:Y:S01]  /*0850*/  IMAD.X R19, R17.reuse, 0x1, R5, P3 ;  /* 0x0000000111137824 */ /* 0x040fe200018e0605 */
[----:B------:R-:W2:Y:S03]  /*0860*/  LDG.E.U8.CONSTANT R4, desc[UR4][R4.64] ;  /* 0x0000000404047981 */ /* 0x000ea6000c1e9100 */
[----:B------:R-:W-:Y:S01]  /*0870*/  IMAD.X R11, R17, 0x1, R9, P1 ;  /* 0x00000001110b7824 */ /* 0x000fe200008e0609 */
[----:B------:R-:W3:Y:S04]  /*0880*/  LDG.E.U8.CONSTANT R18, desc[UR4][R18.64] ;  /* 0x0000000412127981 */ /* 0x000ee8000c1e9100 */
[----:B------:R-:W3:Y:S04]  /*0890*/  LDG.E.U8 R23, desc[UR4][R10.64] ;  /* 0x000000040a177981 */ /* 0x000ee8000c1e1100 */
[----:B------:R-:W4:Y:S01]  /*08a0*/  LDG.E.U8 R21, desc[UR4][R8.64] ;  /* 0x0000000408157981 */ /* 0x000f22000c1e1100 */
[----:B------:R-:W-:-:S05]  /*08b0*/  VIADD R14, R14, UR6 ;  /* 0x000000060e0e7c36 */ /* 0x000fca0008000000 */
[----:B------:R-:W-:Y:S01]  /*08c0*/  ISETP.GE.AND P1, PT, R14, R7, PT ;  /* 0x000000070e00720c */ /* 0x000fe20003f26270 */
[C---:B---3--:R-:W-:Y:S02]  /*08d0*/  IMAD R20, R18.reuse, R23, RZ ;  /* 0x0000001712147224 */ /* 0x048fe400078e02ff */
[----:B----4-:R-:W-:-:S03]  /*08e0*/  IMAD R22, R18, R21, RZ ;  /* 0x0000001512167224 */ /* 0x010fc600078e02ff */
[----:B------:R-:W-:Y:S02]  /*08f0*/  IADD3 R20, PT, PT, RZ, -R20, RZ ;  /* 0x80000014ff147210 */ /* 0x000fe40007ffe0ff */
[----:B------:R-:W-:Y:S02]  /*0900*/  PRMT R24, R22, 0x9910, RZ ;  /* 0x0000991016187816 */ /* 0x000fe400000000ff */
[----:B------:R-:W-:-:S03]  /*0910*/  PRMT R22, R20, 0x7710, RZ ;  /* 0x0000771014167816 */ /* 0x000fc600000000ff */
[----:B------:R-:W-:Y:S02]  /*0920*/  IMAD.MOV.U32 R20, RZ, RZ, R24 ;  /* 0x000000ffff147224 */ /* 0x000fe400078e0018 */
[C---:B--2---:R-:W-:Y:S02]  /*0930*/  IMAD R21, R4.reuse, R21, R22 ;  /* 0x0000001504157224 */ /* 0x044fe400078e0216 */
[----:B------:R-:W-:-:S03]  /*0940*/  IMAD R23, R4, R23, R20 ;  /* 0x0000001704177224 */ /* 0x000fc600078e0214 */
[----:B------:R0:W-:Y:S04]  /*0950*/  STG.E.U8 desc[UR4][R8.64], R21 ;  /* 0x0000001508007986 */ /* 0x0001e8000c101104 */
[----:B------:R0:W-:Y:S01]  /*0960*/  STG.E.U8 desc[UR4][R10.64], R23 ;  /* 0x000000170a007986 */ /* 0x0001e2000c101104 */
[----:B------:R-:W-:Y:S05]  /*0970*/  @!P1 BRA `(.L_x_34) ;  /* 0xfffffffc00449947 */ /* 0x000fea000383ffff */
[----:B------:R-:W-:Y:S05]  /*0980*/  EXIT ;  /* 0x000000000000794d */ /* 0x000fea0003800000 */
.L_x_35:
        /* <DEDUP_REMOVED lines=15> */
.L_x_77:


//--------------------- .text.rotary_embedding_kernel_bf16 --------------------------
	.section	.text.rotary_embedding_kernel_bf16,"ax",@progbits
	.align	128
        .global         rotary_embedding_kernel_bf16
        .type           rotary_embedding_kernel_bf16,@function
        .size           rotary_embedding_kernel_bf16,(.L_x_78 - rotary_embedding_kernel_bf16)
        .other          rotary_embedding_kernel_bf16,@"STO_CUDA_ENTRY STV_DEFAULT"
rotary_embedding_kernel_bf16:
.text.rotary_embedding_kernel_bf16:
        /* <DEDUP_REMOVED lines=36> */
[----:B-1----:R-:W-:Y:S02]  /*0240*/  HFMA2 R12, -RZ, RZ, 0, 0 ;  /* 0x00000000ff0c7431 */ /* 0x002fe400000001ff */
[----:B--2---:R-:W-:-:S04]  /*0250*/  IMAD.MOV R11, RZ, RZ, -R13 ;  /* 0x000000ffff0b7224 */ /* 0x004fc800078e0a0d */
[----:B------:R-:W-:-:S04]  /*0260*/  IMAD R11, R11, R8, RZ ;  /* 0x000000080b0b7224 */ /* 0x000fc800078e02ff */
[----:B0-----:R-:W-:-:S07]  /*0270*/  IMAD.HI.U32 R11, R13, R11, R12 ;  /* 0x0000000b0d0b7227 */ /* 0x001fce00078e000c */
.L_x_38:
        /* <DEDUP_REMOVED lines=20> */
[----:B------:R-:W-:Y:S02]  /*03c0*/  IMAD.SHL.U32 R15, R21, 0x2, RZ ;  /* 0x00000002150f7824 */ /* 0x000fe400078e00ff */
[----:B------:R-:W-:-:S03]  /*03d0*/  IMAD R22, R0, UR9, R13 ;  /* 0x0000000900167c24 */ /* 0x000fc6000f8e020d */
[----:B------:R-:W-:Y:S01]  /*03e0*/  IADD3 R17, P1, PT, R15, R12, RZ ;  /* 0x0000000c0f117210 */ /* 0x000fe20007f3e0ff */
[----:B------:R-:W-:-:S03]  /*03f0*/  IMAD.WIDE R12, R21, 0x2, R2 ;  /* 0x00000002150c7825 */ /* 0x000fc600078e0202 */
[----:B------:R-:W-:Y:S01]  /*0400*/  LEA.HI.X.SX32 R22, R15, R22, 0x1, P1 ;  /* 0x000000160f167211 */ /* 0x000fe200008f0eff */
[----:B------:R-:W-:Y:S01]  /*0410*/  IMAD.WIDE R20, R21, 0x2, R4 ;  /* 0x0000000215147825 */ /* 0x000fe200078e0204 */
[C---:B------:R-:W-:Y:S01]  /*0420*/  LEA R14, P1, R17.reuse, UR10, 0x1 ;  /* 0x0000000a110e7c11 */ /* 0x040fe2000f8208ff */
[----:B------:R-:W2:Y:S03]  /*0430*/  LDG.E.S16.CONSTANT R12, desc[UR4][R12.64] ;  /* 0x000000040c0c7981 */ /* 0x000ea6000c1e9700 */
[----:B------:R-:W-:Y:S01]  /*0440*/  LEA.HI.X R15, R17, UR11, R22, 0x1, P1 ;  /* 0x0000000b110f7c11 */ /* 0x000fe200088f0c16 */
[----:B------:R-:W3:Y:S04]  /*0450*/  LDG.E.S16.CONSTANT R20, desc[UR4][R20.64] ;  /* 0x0000000414147981 */ /* 0x000ee8000c1e9700 */
[----:B------:R-:W4:Y:S04]  /*0460*/  LDG.E.U16 R19, desc[UR4][R14.64+0x2] ;  /* 0x000002040e137981 */ /* 0x000f28000c1e1500 */
[----:B------:R-:W5:Y:S01]  /*0470*/  LDG.E.U16 R17, desc[UR4][R14.64] ;  /* 0x000000040e117981 */ /* 0x000f62000c1e1500 */
[----:B------:R-:W-:-:S04]  /*0480*/  IADD3 R18, PT, PT, R10, R18, RZ ;  /* 0x000000120a127210 */ /* 0x000fc80007ffe0ff */
[----:B------:R-:W-:Y:S02]  /*0490*/  ISETP.GE.AND P1, PT, R18, R9, PT ;  /* 0x000000091200720c */ /* 0x000fe40003f26270 */
[----:B--2---:R-:W-:Y:S02]  /*04a0*/  LOP3.LUT R24, R12, 0xffff, RZ, 0xc0, !PT ;  /* 0x0000ffff0c187812 */ /* 0x004fe400078ec0ff */
[----:B---3--:R-:W-:-:S03]  /*04b0*/  LOP3.LUT R22, R20, 0xffff, RZ, 0xc0, !PT ;  /* 0x0000ffff14167812 */ /* 0x008fc600078ec0ff */
[-C--:B----4-:R-:W-:Y:S02]  /*04c0*/  IMAD R23, R19, R24.reuse, RZ ;  /* 0x0000001813177224 */ /* 0x090fe400078e02ff */
[C---:B-----5:R-:W-:Y:S02]  /*04d0*/  IMAD R24, R17.reuse, R24, RZ ;  /* 0x0000001811187224 */ /* 0x060fe400078e02ff */
[-C--:B------:R-:W-:Y:S02]  /*04e0*/  IMAD R23, R17, R22.reuse, -R23 ;  /* 0x0000001611177224 */ /* 0x080fe400078e0a17 */
[----:B------:R-:W-:-:S03]  /*04f0*/  IMAD R19, R19, R22, R24 ;  /* 0x0000001613137224 */ /* 0x000fc600078e0218 */
[----:B------:R0:W-:Y:S04]  /*0500*/  STG.E.U16 desc[UR4][R14.64], R23 ;  /* 0x000000170e007986 */ /* 0x0001e8000c101504 */
[----:B------:R0:W-:Y:S01]  /*0510*/  STG.E.U16 desc[UR4][R14.64+0x2], R19 ;  /* 0x000002130e007986 */ /* 0x0001e2000c101504 */
[----:B------:R-:W-:Y:S05]  /*0520*/  @!P1 BRA `(.L_x_38) ;  /* 0xfffffffc00549947 */ /* 0x000fea000383ffff */
.L_x_37:
[----:B------:R-:W-:Y:S05]  /*0530*/  BSYNC.RECONVERGENT B0 ;  /* 0x0000000000007941 */ /* 0x000fea0003800200 */
.L_x_36:
[----:B------:R-:W1:Y:S02]  /*0540*/  LDCU UR7, c[0x0][0x3bc] ;  /* 0x00007780ff0777ac */ /* 0x000e640008000800 */
[----:B-1----:R-:W-:-:S05]  /*0550*/  IMAD R9, R7, UR7, RZ ;  /* 0x0000000707097c24 */ /* 0x002fca000f8e02ff */
[----:B------:R-:W-:-:S13]  /*0560*/  ISETP.GE.AND P0, PT, R6, R9, PT ;  /* 0x000000090600720c */ /* 0x000fda0003f06270 */
[----:B------:R-:W-:Y:S05]  /*0570*/  @P0 EXIT ;  /* 0x000000000000094d */ /* 0x000fea0003800000 */
[-C--:B------:R-:W-:Y:S01]  /*0580*/  IABS R8, R7.reuse ;  /* 0x0000000700087213 */ /* 0x080fe20000000000 */
[----:B------:R-:W1:Y:S01]  /*0590*/  LDCU UR6, c[0x0][0x360] ;  /* 0x00006c00ff0677ac */ /* 0x000e620008000800 */
[----:B------:R-:W-:Y:S02]  /*05a0*/  ISETP.NE.AND P0, PT, R7, RZ, PT ;  /* 0x000000ff0700720c */ /* 0x000fe40003f05270 */
[----:B------:R-:W2:Y:S01]  /*05b0*/  I2F.RP R12, R8 ;  /* 0x00000008000c7306 */ /* 0x000ea20000209400 */
[----:B------:R-:W3:Y:S01]  /*05c0*/  LDCU UR7, c[0x0][0x3c0] ;  /* 0x00007800ff0777ac */ /* 0x000ee20008000800 */
[----:B------:R-:W4:Y:S01]  /*05d0*/  LDCU.64 UR8, c[0x0][0x3b0] ;  /* 0x00007600ff0877ac */ /* 0x000f220008000a00 */
[----:B------:R-:W0:Y:S05]  /*05e0*/  LDCU.64 UR10, c[0x0][0x390] ;  /* 0x00007200ff0a77ac */ /* 0x000e2a0008000a00 */
[----:B--2---:R-:W2:Y:S02]  /*05f0*/  MUFU.RCP R12, R12 ;  /* 0x0000000c000c7308 */ /* 0x004ea40000001000 */
[----:B--2---:R-:W-:Y:S01]  /*0600*/  VIADD R10, R12, 0xffffffe ;  /* 0x0ffffffe0c0a7836 */ /* 0x004fe20000000000 */
[----:B------:R-:W-:-:S05]  /*0610*/  LOP3.LUT R12, RZ, R7, RZ, 0x33, !PT ;  /* 0x00000007ff0c7212 */ /* 0x000fca00078e33ff */
[----:B------:R2:W5:Y:S02]  /*0620*/  F2I.FTZ.U32.TRUNC.NTZ R11, R10 ;  /* 0x0000000a000b7305 */ /* 0x000564000021f000 */
[----:B--2---:R-:W-:Y:S01]  /*0630*/  MOV R10, RZ ;  /* 0x000000ff000a7202 */ /* 0x004fe20000000f00 */
[----:B-----5:R-:W-:-:S04]  /*0640*/  IMAD.MOV R13, RZ, RZ, -R11 ;  /* 0x000000ffff0d7224 */ /* 0x020fc800078e0a0b */
[----:B------:R-:W-:-:S04]  /*0650*/  IMAD R13, R13, R8, RZ ;  /* 0x000000080d0d7224 */ /* 0x000fc800078e02ff */
[----:B01-34-:R-:W-:-:S07]  /*0660*/  IMAD.HI.U32 R13, R11, R13, R10 ;  /* 0x0000000d0b0d7227 */ /* 0x01bfce00078e000a */
.L_x_39:
        /* <DEDUP_REMOVED lines=19> */
[----:B------:R-:W-:Y:S02]  /*07a0*/  IMAD.SHL.U32 R19, R17, 0x2, RZ ;  /* 0x0000000211137824 */ /* 0x000fe400078e00ff */
[----:B------:R-:W-:-:S04]  /*07b0*/  IMAD.WIDE.U32 R10, R0, UR8, R10 ;  /* 0x00000008000a7c25 */ /* 0x000fc8000f8e000a */
[----:B------:R-:W-:Y:S01]  /*07c0*/  IMAD R18, R0, UR9, R11 ;  /* 0x0000000900127c24 */ /* 0x000fe2000f8e020b */
        /* <DEDUP_REMOVED lines=10> */
[----:B------:R-:W-:-:S04]  /*0870*/  IADD3 R6, PT, PT, R6, UR6, RZ ;  /* 0x0000000606067c10 */ /* 0x000fc8000fffe0ff */
[----:B------:R-:W-:Y:S02]  /*0880*/  ISETP.GE.AND P1, PT, R6, R9, PT ;  /* 0x000000090600720c */ /* 0x000fe40003f26270 */
[----:B--2---:R-:W-:Y:S02]  /*0890*/  LOP3.LUT R21, R14, 0xffff, RZ, 0xc0, !PT ;  /* 0x0000ffff0e157812 */ /* 0x004fe400078ec0ff */
[----:B---3--:R-:W-:-:S03]  /*08a0*/  LOP3.LUT R20, R16, 0xffff, RZ, 0xc0, !PT ;  /* 0x0000ffff10147812 */ /* 0x008fc600078ec0ff */
[CC--:B----4-:R-:W-:Y:S02]  /*08b0*/  IMAD R23, R19.reuse, R21.reuse, RZ ;  /* 0x0000001513177224 */ /* 0x0d0fe400078e02ff */
[C---:B-----5:R-:W-:Y:S02]  /*08c0*/  IMAD R21, R18.reuse, R21, RZ ;  /* 0x0000001512157224 */ /* 0x060fe400078e02ff */
[-C--:B------:R-:W-:Y:S02]  /*08d0*/  IMAD R23, R18, R20.reuse, -R23 ;  /* 0x0000001412177224 */ /* 0x080fe400078e0a17 */
[----:B------:R-:W-:-:S03]  /*08e0*/  IMAD R21, R19, R20, R21 ;  /* 0x0000001413157224 */ /* 0x000fc600078e0215 */
[----:B------:R0:W-:Y:S04]  /*08f0*/  STG.E.U16 desc[UR4][R10.64], R23 ;  /* 0x000000170a007986 */ /* 0x0001e8000c101504 */
[----:B------:R0:W-:Y:S01]  /*0900*/  STG.E.U16 desc[UR4][R10.64+0x2], R21 ;  /* 0x000002150a007986 */ /* 0x0001e2000c101504 */
[----:B------:R-:W-:Y:S05]  /*0910*/  @!P1 BRA `(.L_x_39) ;  /* 0xfffffffc00549947 */ /* 0x000fea000383ffff */
[----:B------:R-:W-:Y:S05]  /*0920*/  EXIT ;  /* 0x000000000000794d */ /* 0x000fea0003800000 */
.L_x_40:
        /* <DEDUP_REMOVED lines=13> */
.L_x_78:


//--------------------- .text.rotary_embedding_kernel_f16 --------------------------
	.section	.text.rotary_embedding_kernel_f16,"ax",@progbits
	.align	128
        .global         rotary_embedding_kernel_f16
        .type           rotary_embedding_kernel_f16,@function
        .size           rotary_embedding_kernel_f16,(.L_x_79 - rotary_embedding_kernel_f16)
        .other          rotary_embedding_kernel_f16,@"STO_CUDA_ENTRY STV_DEFAULT"
rotary_embedding_kernel_f16:
.text.rotary_embedding_kernel_f16:
        /* <DEDUP_REMOVED lines=40> */
.L_x_43:
        /* <DEDUP_REMOVED lines=43> */
.L_x_42:
[----:B------:R-:W-:Y:S05]  /*0530*/  BSYNC.RECONVERGENT B0 ;  /* 0x0000000000007941 */ /* 0x000fea0003800200 */
.L_x_41:
        /* <DEDUP_REMOVED lines=19> */
.L_x_44:
        /* <DEDUP_REMOVED lines=44> */
.L_x_45:
        /* <DEDUP_REMOVED lines=13> */
.L_x_79:


//--------------------- .text.rotary_embedding_kernel_f64 --------------------------
	.section	.text.rotary_embedding_kernel_f64,"ax",@progbits
	.align	128
        .global         rotary_embedding_kernel_f64
        .type           rotary_embedding_kernel_f64,@function
        .size           rotary_embedding_kernel_f64,(.L_x_80 - rotary_embedding_kernel_f64)
        .other          rotary_embedding_kernel_f64,@"STO_CUDA_ENTRY STV_DEFAULT"
rotary_embedding_kernel_f64:
.text.rotary_embedding_kernel_f64:
        /* <DEDUP_REMOVED lines=12> */
[----:B-1----:R-:W5:Y:S01]  /*00c0*/  LDG.E.64.CONSTANT R2, desc[UR4][R2.64] ;  /* 0x0000000402027981 */ /* 0x002f62000c1e9b00 */
[----:B--2---:R-:W-:Y:S01]  /*00d0*/  LEA.HI R19, R7, R7, RZ, 0x1 ;  /* 0x0000000707137211 */ /* 0x004fe200078f08ff */
[----:B------:R-:W-:Y:S01]  /*00e0*/  BSSY.RECONVERGENT B0, `(.L_x_46) ;  /* 0x0000043000007945 */ /* 0x000fe20003800200 */
[----:B------:R-:W-:Y:S02]  /*00f0*/  SHF.R.S32.HI R5, RZ, 0x1f, R7 ;  /* 0x0000001fff057819 */ /* 0x000fe40000011407 */
[----:B------:R-:W-:-:S05]  /*0100*/  SHF.R.S32.HI R19, RZ, 0x1, R19 ;  /* 0x00000001ff137819 */ /* 0x000fca0000011413 */
[----:B----4-:R-:W-:-:S05]  /*0110*/  IMAD R21, R19, UR6, RZ ;  /* 0x0000000613157c24 */ /* 0x010fca000f8e02ff */
        /* <DEDUP_REMOVED lines=8> */
[----:B------:R-:W-:Y:S06]  /*01a0*/  @P0 BRA `(.L_x_47) ;  /* 0x0000000000d80947 */ /* 0x000fec0003800000 */
[-C--:B------:R-:W-:Y:S01]  /*01b0*/  IABS R20, R19.reuse ;  /* 0x0000001300147213 */ /* 0x080fe20000000000 */
[----:B------:R-:W-:Y:S01]  /*01c0*/  IMAD.MOV.U32 R24, RZ, RZ, R18 ;  /* 0x000000ffff187224 */ /* 0x000fe200078e0012 */
[----:B------:R-:W-:Y:S02]  /*01d0*/  ISETP.NE.AND P0, PT, R19, RZ, PT ;  /* 0x000000ff1300720c */ /* 0x000fe40003f05270 */
[----:B------:R-:W0:Y:S01]  /*01e0*/  I2F.RP R8, R20 ;  /* 0x0000001400087306 */ /* 0x000e220000209400 */
[----:B------:R-:W-:-:S07]  /*01f0*/  LOP3.LUT R22, RZ, R19, RZ, 0x33, !PT ;  /* 0x00000013ff167212 */ /* 0x000fce00078e33ff */
[----:B0-----:R-:W0:Y:S02]  /*0200*/  MUFU.RCP R8, R8 ;  /* 0x0000000800087308 */ /* 0x001e240000001000 */
[----:B0-----:R-:W-:-:S06]  /*0210*/  VIADD R6, R8, 0xffffffe ;  /* 0x0ffffffe08067836 */ /* 0x001fcc0000000000 */
[----:B------:R0:W1:Y:S02]  /*0220*/  F2I.FTZ.U32.TRUNC.NTZ R7, R6 ;  /* 0x0000000600077305 */ /* 0x000064000021f000 */
[----:B0-----:R-:W-:Y:S02]  /*0230*/  HFMA2 R6, -RZ, RZ, 0, 0 ;  /* 0x00000000ff067431 */ /* 0x001fe400000001ff */
[----:B-1----:R-:W-:-:S04]  /*0240*/  IMAD.MOV R23, RZ, RZ, -R7 ;  /* 0x000000ffff177224 */ /* 0x002fc800078e0a07 */
[----:B------:R-:W-:-:S04]  /*0250*/  IMAD R23, R23, R20, RZ ;  /* 0x0000001417177224 */ /* 0x000fc800078e02ff */
[----:B------:R-:W-:-:S07]  /*0260*/  IMAD.HI.U32 R23, R7, R23, R6 ;  /* 0x0000001707177227 */ /* 0x000fce00078e0006 */
.L_x_48:
[----:B0-----:R-:W-:Y:S02]  /*0270*/  IABS R6, R19 ;  /* 0x0000001300067213 */ /* 0x001fe40000000000 */
[----:B------:R-:W-:-:S03]  /*0280*/  IABS R7, R24 ;  /* 0x0000001800077213 */ /* 0x000fc60000000000 */
[----:B------:R-:W-:Y:S02]  /*0290*/  IMAD.MOV R8, RZ, RZ, -R6 ;  /* 0x000000ffff087224 */ /* 0x000fe400078e0a06 */
        /* <DEDUP_REMOVED lines=19> */
[----:B------:R-:W-:-:S04]  /*03d0*/  IADD3 R7, P1, PT, R9, R6, RZ ;  /* 0x0000000609077210 */ /* 0x000fc80007f3e0ff */
[----:B------:R-:W-:Y:S01]  /*03e0*/  LEA.HI.X.SX32 R10, R9, R10, 0x1, P1 ;  /* 0x0000000a090a7211 */ /* 0x000fe200008f0eff */
[----:B------:R-:W-:Y:S01]  /*03f0*/  IMAD.WIDE R8, R13, 0x8, R2 ;  /* 0x000000080d087825 */ /* 0x000fe200078e0202 */
[----:B------:R-:W-:-:S03]  /*0400*/  LEA R6, P1, R7, UR10, 0x3 ;  /* 0x0000000a07067c11 */ /* 0x000fc6000f8218ff */
[----:B------:R-:W-:Y:S01]  /*0410*/  IMAD.WIDE R12, R13, 0x8, R4 ;  /* 0x000000080d0c7825 */ /* 0x000fe200078e0204 */
[----:B------:R-:W-:Y:S01]  /*0420*/  LEA.HI.X R7, R7, UR11, R10, 0x3, P1 ;  /* 0x0000000b07077c11 */ /* 0x000fe200088f1c0a */
[----:B------:R-:W2:Y:S04]  /*0430*/  LDG.E.64.CONSTANT R8, desc[UR4][R8.64] ;  /* 0x0000000408087981 */ /* 0x000ea8000c1e9b00 */
[----:B------:R-:W2:Y:S04]  /*0440*/  LDG.E.64 R16, desc[UR4][R6.64+0x8] ;  /* 0x0000080406107981 */ /* 0x000ea8000c1e1b00 */
[----:B------:R-:W3:Y:S04]  /*0450*/  LDG.E.64.CONSTANT R12, desc[UR4][R12.64] ;  /* 0x000000040c0c7981 */ /* 0x000ee8000c1e9b00 */
[----:B------:R-:W4:Y:S01]  /*0460*/  LDG.E.64 R10, desc[UR4][R6.64] ;  /* 0x00000004060a7981 */ /* 0x000f22000c1e1b00 */
        /* <DEDUP_REMOVED lines=10> */
.L_x_47:
[----:B------:R-:W-:Y:S05]  /*0510*/  BSYNC.RECONVERGENT B0 ;  /* 0x0000000000007941 */ /* 0x000fea0003800200 */
.L_x_46:
        /* <DEDUP_REMOVED lines=8> */
[----:B------:R-:W-:Y:S01]  /*05a0*/  LOP3.LUT R20, RZ, R19, RZ, 0x33, !PT ;  /* 0x00000013ff147212 */ /* 0x000fe200078e33ff */
[----:B------:R-:W3:Y:S01]  /*05b0*/  LDCU UR7, c[0x0][0x3c0] ;  /* 0x00007800ff0777ac */ /* 0x000ee20008000800 */
[----:B------:R-:W4:Y:S01]  /*05c0*/  LDCU.64 UR8, c[0x0][0x3b0] ;  /* 0x00007600ff0877ac */ /* 0x000f220008000a00 */
[----:B------:R-:W0:Y:S04]  /*05d0*/  LDCU.64 UR10, c[0x0][0x390] ;  /* 0x00007200ff0a77ac */ /* 0x000e280008000a00 */
[----:B--2---:R-:W0:Y:S02]  /*05e0*/  MUFU.RCP R8, R8 ;  /* 0x0000000800087308 */ /* 0x004e240000001000 */
[----:B0-----:R-:W-:-:S06]  /*05f0*/  VIADD R6, R8, 0xffffffe ;  /* 0x0ffffffe08067836 */ /* 0x001fcc0000000000 */
[----:B------:R0:W2:Y:S02]  /*0600*/  F2I.FTZ.U32.TRUNC.NTZ R7, R6 ;  /* 0x0000000600077305 */ /* 0x0000a4000021f000 */
[----:B0-----:R-:W-:Y:S02]  /*0610*/  IMAD.MOV.U32 R6, RZ, RZ, RZ ;  /* 0x000000ffff067224 */ /* 0x001fe400078e00ff */
[----:B--2---:R-:W-:-:S04]  /*0620*/  IMAD.MOV R23, RZ, RZ, -R7 ;  /* 0x000000ffff177224 */ /* 0x004fc800078e0a07 */
[----:B------:R-:W-:-:S04]  /*0630*/  IMAD R23, R23, R22, RZ ;  /* 0x0000001617177224 */ /* 0x000fc800078e02ff */
[----:B-1-34-:R-:W-:-:S07]  /*0640*/  IMAD.HI.U32 R23, R7, R23, R6 ;  /* 0x0000001707177227 */ /* 0x01afce00078e0006 */
.L_x_49:
        /* <DEDUP_REMOVED lines=19> */
[----:B------:R-:W-:-:S03]  /*0780*/  IMAD.WIDE.U32 R6, R0, UR8, R6 ;  /* 0x0000000800067c25 */ /* 0x000fc6000f8e0006 */
[----:B------:R-:W-:Y:S01]  /*0790*/  SHF.L.U32 R9, R11, 0x1, RZ ;  /* 0x000000010b097819 */ /* 0x000fe200000006ff */
[----:B------:R-:W-:-:S03]  /*07a0*/  IMAD R10, R0, UR9, R7 ;  /* 0x00000009000a7c24 */ /* 0x000fc6000f8e0207 */
[----:B------:R-:W-:-:S04]  /*07b0*/  IADD3 R7, P1, PT, R9, R6, RZ ;  /* 0x0000000609077210 */ /* 0x000fc80007f3e0ff */
[----:B------:R-:W-:Y:S01]  /*07c0*/  LEA.HI.X.SX32 R10, R9, R10, 0x1, P1 ;  /* 0x0000000a090a7211 */ /* 0x000fe200008f0eff */
[----:B------:R-:W-:Y:S01]  /*07d0*/  IMAD.WIDE R8, R11, 0x8, R2 ;  /* 0x000000080b087825 */ /* 0x000fe200078e0202 */
[----:B------:R-:W-:-:S04]  /*07e0*/  LEA R6, P1, R7, UR10, 0x3 ;  /* 0x0000000a07067c11 */ /* 0x000fc8000f8218ff */
[----:B------:R-:W-:Y:S01]  /*07f0*/  LEA.HI.X R7, R7, UR11, R10, 0x3, P1 ;  /* 0x0000000b07077c11 */ /* 0x000fe200088f1c0a */
[----:B------:R-:W-:Y:S01]  /*0800*/  IMAD.WIDE R10, R11, 0x8, R4 ;  /* 0x000000080b0a7825 */ /* 0x000fe200078e0204 */
[----:B------:R-:W2:Y:S04]  /*0810*/  LDG.E.64.CONSTANT R8, desc[UR4][R8.64] ;  /* 0x0000000408087981 */ /* 0x000ea8000c1e9b00 */
[----:B------:R-:W2:Y:S04]  /*0820*/  LDG.E.64 R16, desc[UR4][R6.64+0x8] ;  /* 0x0000080406107981 */ /* 0x000ea8000c1e1b00 */
[----:B------:R-:W3:Y:S04]  /*0830*/  LDG.E.64.CONSTANT R10, desc[UR4][R10.64] ;  /* 0x000000040a0a7981 */ /* 0x000ee8000c1e9b00 */
[----:B------:R-:W4:Y:S01]  /*0840*/  LDG.E.64 R12, desc[UR4][R6.64] ;  /* 0x00000004060c7981 */ /* 0x000f22000c1e1b00 */
        /* <DEDUP_REMOVED lines=10> */
.L_x_50:
        /* <DEDUP_REMOVED lines=9> */
.L_x_80:


//--------------------- .text.rotary_embedding_kernel_f32 --------------------------
	.section	.text.rotary_embedding_kernel_f32,"ax",@progbits
	.align	128
        .global         rotary_embedding_kernel_f32
        .type           rotary_embedding_kernel_f32,@function
        .size           rotary_embedding_kernel_f32,(.L_x_81 - rotary_embedding_kernel_f32)
        .other          rotary_embedding_kernel_f32,@"STO_CUDA_ENTRY STV_DEFAULT"
rotary_embedding_kernel_f32:
.text.rotary_embedding_kernel_f32:
        /* <DEDUP_REMOVED lines=40> */
.L_x_53:
        /* <DEDUP_REMOVED lines=28> */
[----:B------:R-:W2:Y:S04]  /*0440*/  LDG.E.CONSTANT R14, desc[UR4][R14.64] ;  /* 0x000000040e0e7981 */ /* 0x000ea8000c1e9900 */
[----:B------:R-:W2:Y:S04]  /*0450*/  LDG.E R19, desc[UR4][R12.64+0x4] ;  /* 0x000004040c137981 */ /* 0x000ea8000c1e1900 */
[----:B------:R-:W3:Y:S04]  /*0460*/  LDG.E.CONSTANT R20, desc[UR4][R20.64] ;  /* 0x0000000414147981 */ /* 0x000ee8000c1e9900 */
[----:B------:R-:W4:Y:S01]  /*0470*/  LDG.E R17, desc[UR4][R12.64] ;  /* 0x000000040c117981 */ /* 0x000f22000c1e1900 */
[----:B------:R-:W-:-:S05]  /*0480*/  IMAD.IADD R18, R10, 0x1, R18 ;  /* 0x000000010a127824 */ /* 0x000fca00078e0212 */
        /* <DEDUP_REMOVED lines=8> */
.L_x_52:
[----:B------:R-:W-:Y:S05]  /*0510*/  BSYNC.RECONVERGENT B0 ;  /* 0x0000000000007941 */ /* 0x000fea0003800200 */
.L_x_51:
[----:B------:R-:W1:Y:S02]  /*0520*/  LDCU UR7, c[0x0][0x3bc] ;  /* 0x00007780ff0777ac */ /* 0x000e640008000800 */
[----:B-1----:R-:W-:-:S05]  /*0530*/  IMAD R9, R7, UR7, RZ ;  /* 0x0000000707097c24 */ /* 0x002fca000f8e02ff */
[----:B------:R-:W-:-:S13]  /*0540*/  ISETP.GE.AND P0, PT, R6, R9, PT ;  /* 0x000000090600720c */ /* 0x000fda0003f06270 */
[----:B------:R-:W-:Y:S05]  /*0550*/  @P0 EXIT ;  /* 0x000000000000094d */ /* 0x000fea0003800000 */
[----:B------:R-:W-:Y:S01]  /*0560*/  IABS R8, R7 ;  /* 0x0000000700087213 */ /* 0x000fe20000000000 */
[----:B------:R-:W1:Y:S01]  /*0570*/  LDCU UR6, c[0x0][0x360] ;  /* 0x00006c00ff0677ac */ /* 0x000e620008000800 */
[----:B------:R-:W-:Y:S02]  /*0580*/  ISETP.NE.AND P0, PT, R7, RZ, PT ;  /* 0x000000ff0700720c */ /* 0x000fe40003f05270 */
[----:B0-----:R-:W0:Y:S01]  /*0590*/  I2F.RP R12, R8 ;  /* 0x00000008000c7306 */ /* 0x001e220000209400 */
[----:B------:R-:W2:Y:S01]  /*05a0*/  LDCU UR7, c[0x0][0x3c0] ;  /* 0x00007800ff0777ac */ /* 0x000ea20008000800 */
[----:B------:R-:W3:Y:S01]  /*05b0*/  LDCU.64 UR8, c[0x0][0x3b0] ;  /* 0x00007600ff0877ac */ /* 0x000ee20008000a00 */
[----:B------:R-:W4:Y:S05]  /*05c0*/  LDCU.64 UR10, c[0x0][0x390] ;  /* 0x00007200ff0a77ac */ /* 0x000f2a0008000a00 */
[----:B0-----:R-:W0:Y:S02]  /*05d0*/  MUFU.RCP R12, R12 ;  /* 0x0000000c000c7308 */ /* 0x001e240000001000 */
[----:B0-----:R-:W-:-:S02]  /*05e0*/  IADD3 R10, PT, PT, R12, 0xffffffe, RZ ;  /* 0x0ffffffe0c0a7810 */ /* 0x001fc40007ffe0ff */
[----:B------:R-:W-:-:S04]  /*05f0*/  LOP3.LUT R12, RZ, R7, RZ, 0x33, !PT ;  /* 0x00000007ff0c7212 */ /* 0x000fc800078e33ff */
[----:B------:R0:W5:Y:S02]  /*0600*/  F2I.FTZ.U32.TRUNC.NTZ R11, R10 ;  /* 0x0000000a000b7305 */ /* 0x000164000021f000 */
[----:B0-----:R-:W-:Y:S02]  /*0610*/  HFMA2 R10, -RZ, RZ, 0, 0 ;  /* 0x00000000ff0a7431 */ /* 0x001fe400000001ff */
[----:B-----5:R-:W-:-:S04]  /*0620*/  IMAD.MOV R13, RZ, RZ, -R11 ;  /* 0x000000ffff0d7224 */ /* 0x020fc800078e0a0b */
[----:B------:R-:W-:-:S04]  /*0630*/  IMAD R13, R13, R8, RZ ;  /* 0x000000080d0d7224 */ /* 0x000fc800078e02ff */
[----:B-1234-:R-:W-:-:S07]  /*0640*/  IMAD.HI.U32 R13, R11, R13, R10 ;  /* 0x0000000d0b0d7227 */ /* 0x01efce00078e000a */
.L_x_54:
[----:B0-----:R-:W-:Y:S02]  /*0650*/  IABS R10, R7 ;  /* 0x00000007000a7213 */ /* 0x001fe40000000000 */
[----:B------:R-:W-:-:S03]  /*0660*/  IABS R11, R6 ;  /* 0x00000006000b7213 */ /* 0x000fc60000000000 */
[----:B------:R-:W-:Y:S02]  /*0670*/  IMAD.MOV R14, RZ, RZ, -R10 ;  /* 0x000000ffff0e7224 */ /* 0x000fe400078e0a0a */
        /* <DEDUP_REMOVED lines=9> */
[----:B------:R-:W-:-:S06]  /*0710*/  @P1 IADD3 R10, PT, PT, R10, 0x1, RZ ;  /* 0x000000010a0a1810 */ /* 0x000fcc0007ffe0ff */
        /* <DEDUP_REMOVED lines=29> */
.L_x_55:
        /* <DEDUP_REMOVED lines=9> */
.L_x_81:


//--------------------- .text.rotary_embedding_kernel_i64 --------------------------
	.section	.text.rotary_embedding_kernel_i64,"ax",@progbits
	.align	128
        .global         rotary_embedding_kernel_i64
        .type           rotary_embedding_kernel_i64,@function
        .size           rotary_embedding_kernel_i64,(.L_x_82 - rotary_embedding_kernel_i64)
        .other          rotary_embedding_kernel_i64,@"STO_CUDA_ENTRY STV_DEFAULT"
rotary_embedding_kernel_i64:
.text.rotary_embedding_kernel_i64:
        /* <DEDUP_REMOVED lines=22> */
[----:B-----5:R-:W-:-:S04]  /*0160*/  LEA R8, P1, R6, R10, 0x3 ;  /* 0x0000000a06087211 */ /* 0x020fc800078218ff */
[----:B------:R-:W-:-:S04]  /*0170*/  IADD3 R4, PT, PT, R7, R9, RZ ;  /* 0x0000000907047210 */ /* 0x000fc80007ffe0ff */
[----:B------:R-:W-:-:S03]  /*0180*/  LEA.HI.X R9, R6, R11, R4, 0x3, P1 ;  /* 0x0000000b06097211 */ /* 0x000fc600008f1c04 */
[----:B------:R-:W-:Y:S01]  /*0190*/  IMAD.WIDE R10, R3, 0x8, R8 ;  /* 0x00000008030a7825 */ /* 0x000fe200078e0208 */
[----:B------:R-:W-:Y:S06]  /*01a0*/  @P0 BRA `(.L_x_57) ;  /* 0x0000000400100947 */ /* 0x000fec0003800000 */
[----:B------:R-:W-:Y:S01]  /*01b0*/  IABS R4, R3 ;  /* 0x0000000300047213 */ /* 0x000fe20000000000 */
[----:B------:R-:W-:Y:S01]  /*01c0*/  HFMA2 R6, -RZ, RZ, 0, 0 ;  /* 0x00000000ff067431 */ /* 0x000fe200000001ff */
[----:B------:R-:W-:Y:S01]  /*01d0*/  ISETP.NE.AND P0, PT, R3, RZ, PT ;  /* 0x000000ff0300720c */ /* 0x000fe20003f05270 */
[----:B------:R-:W-:Y:S01]  /*01e0*/  IMAD.MOV.U32 R24, RZ, RZ, R2 ;  /* 0x000000ffff187224 */ /* 0x000fe200078e0002 */
[----:B------:R-:W0:Y:S08]  /*01f0*/  I2F.RP R12, R4 ;  /* 0x00000004000c7306 */ /* 0x000e300000209400 */
[----:B0-----:R-:W0:Y:S02]  /*0200*/  MUFU.RCP R12, R12 ;  /* 0x0000000c000c7308 */ /* 0x001e240000001000 */
[----:B0-----:R-:W-:-:S06]  /*0210*/  VIADD R13, R12, 0xffffffe ;  /* 0x0ffffffe0c0d7836 */ /* 0x001fcc0000000000 */
[----:B------:R-:W0:Y:S02]  /*0220*/  F2I.FTZ.U32.TRUNC.NTZ R7, R13 ;  /* 0x0000000d00077305 */ /* 0x000e24000021f000 */
[----:B0-----:R-:W-:-:S05]  /*0230*/  IADD3 R15, PT, PT, RZ, -R7, RZ ;  /* 0x80000007ff0f7210 */ /* 0x001fca0007ffe0ff */
[----:B------:R-:W-:-:S04]  /*0240*/  IMAD R15, R15, R4, RZ ;  /* 0x000000040f0f7224 */ /* 0x000fc800078e02ff */
[----:B------:R-:W-:Y:S01]  /*0250*/  IMAD.HI.U32 R7, R7, R15, R6 ;  /* 0x0000000f07077227 */ /* 0x000fe200078e0006 */
[----:B------:R-:W-:-:S07]  /*0260*/  LOP3.LUT R6, RZ, R3, RZ, 0x33, !PT ;  /* 0x00000003ff067212 */ /* 0x000fce00078e33ff */
.L_x_58:
[----:B------:R-:W-:Y:S02]  /*0270*/  IABS R12, R3 ;  /* 0x00000003000c7213 */ /* 0x000fe40000000000 */
        /* <DEDUP_REMOVED lines=26> */
[----:B------:R-:W2:Y:S04]  /*0420*/  LDG.E.64.CONSTANT R14, desc[UR4][R14.64] ;  /* 0x000000040e0e7981 */ /* 0x000ea8000c1e9b00 */
[----:B------:R-:W2:Y:S01]  /*0430*/  LDG.E.64 R18, desc[UR4][R12.64+0x8] ;  /* 0x000008040c127981 */ /* 0x000ea2000c1e1b00 */
[----:B------:R-:W-:-:S03]  /*0440*/  IMAD.WIDE R16, R17, 0x8, R8 ;  /* 0x0000000811107825 */ /* 0x000fc600078e0208 */
[----:B------:R-:W3:Y:S04]  /*0450*/  LDG.E.64 R20, desc[UR4][R12.64] ;  /* 0x000000040c147981 */ /* 0x000ee8000c1e1b00 */
[----:B------:R-:W3:Y:S01]  /*0460*/  LDG.E.64.CONSTANT R16, desc[UR4][R16.64] ;  /* 0x0000000410107981 */ /* 0x000ee2000c1e9b00 */
[----:B------:R-:W0:Y:S02]  /*0470*/  LDCU UR6, c[0x0][0x360] ;  /* 0x00006c00ff0677ac */ /* 0x000e240008000800 */
[----:B0-----:R-:W-:Y:S01]  /*0480*/  IADD3 R24, PT, PT, R24, UR6, RZ ;  /* 0x0000000618187c10 */ /* 0x001fe2000fffe0ff */
[----:B--2---:R-:W-:-:S04]  /*0490*/  IMAD R23, R19, R14, RZ ;  /* 0x0000000e13177224 */ /* 0x004fc800078e02ff */
[----:B------:R-:W-:Y:S02]  /*04a0*/  IMAD R25, R15, R18, R23 ;  /* 0x000000120f197224 */ /* 0x000fe400078e0217 */
[----:B------:R-:W-:-:S05]  /*04b0*/  IMAD.WIDE.U32 R22, R18, R14, RZ ;  /* 0x0000000e12167225 */ /* 0x000fca00078e00ff */
[----:B------:R-:W-:Y:S01]  /*04c0*/  IADD3 R23, PT, PT, R23, R25, RZ ;  /* 0x0000001917177210 */ /* 0x000fe20007ffe0ff */
[C---:B---3--:R-:W-:Y:S02]  /*04d0*/  IMAD R25, R21.reuse, R16, RZ ;  /* 0x0000001015197224 */ /* 0x048fe400078e02ff */
[----:B------:R-:W-:Y:S01]  /*04e0*/  IMAD R21, R21, R14, RZ ;  /* 0x0000000e15157224 */ /* 0x000fe200078e02ff */
[----:B------:R-:W-:-:S03]  /*04f0*/  IADD3 R22, P1, PT, RZ, -R22, RZ ;  /* 0x80000016ff167210 */ /* 0x000fc60007f3e0ff */
[----:B------:R-:W-:Y:S02]  /*0500*/  IMAD R21, R15, R20, R21 ;  /* 0x000000140f157224 */ /* 0x000fe400078e0215 */
[----:B------:R-:W-:-:S04]  /*0510*/  IMAD.WIDE.U32 R14, R20, R14, RZ ;  /* 0x0000000e140e7225 */ /* 0x000fc800078e00ff */
[----:B------:R-:W-:Y:S01]  /*0520*/  IMAD.X R23, RZ, RZ, ~R23, P1 ;  /* 0x000000ffff177224 */ /* 0x000fe200008e0e17 */
[----:B------:R-:W-:Y:S01]  /*0530*/  IADD3 R15, PT, PT, R15, R21, RZ ;  /* 0x000000150f0f7210 */ /* 0x000fe20007ffe0ff */
        /* <DEDUP_REMOVED lines=9> */
[----:B------:R-:W-:-:S13]  /*05d0*/  ISETP.GE.AND P1, PT, R24, R5, PT ;  /* 0x000000051800720c */ /* 0x000fda0003f26270 */
[----:B0-----:R-:W-:Y:S05]  /*05e0*/  @!P1 BRA `(.L_x_58) ;  /* 0xfffffffc00209947 */ /* 0x001fea000383ffff */
.L_x_57:
[----:B------:R-:W-:Y:S05]  /*05f0*/  BSYNC.RECONVERGENT B0 ;  /* 0x0000000000007941 */ /* 0x000fea0003800200 */
.L_x_56:
        /* <DEDUP_REMOVED lines=13> */
[----:B-1----:R-:W-:-:S06]  /*06d0*/  IADD3 R4, PT, PT, R6, 0xffffffe, RZ ;  /* 0x0ffffffe06047810 */ /* 0x002fcc0007ffe0ff */
[----:B------:R1:W5:Y:S02]  /*06e0*/  F2I.FTZ.U32.TRUNC.NTZ R5, R4 ;  /* 0x0000000400057305 */ /* 0x000364000021f000 */
[----:B-1----:R-:W-:Y:S01]  /*06f0*/  MOV R4, RZ ;  /* 0x000000ff00047202 */ /* 0x002fe20000000f00 */
[----:B-----5:R-:W-:-:S04]  /*0700*/  IMAD.MOV R23, RZ, RZ, -R5 ;  /* 0x000000ffff177224 */ /* 0x020fc800078e0a05 */
[----:B------:R-:W-:-:S04]  /*0710*/  IMAD R23, R23, R22, RZ ;  /* 0x0000001617177224 */ /* 0x000fc800078e02ff */
[----:B0-234-:R-:W-:-:S07]  /*0720*/  IMAD.HI.U32 R23, R5, R23, R4 ;  /* 0x0000001705177227 */ /* 0x01dfce00078e0004 */
.L_x_59:
        /* <DEDUP_REMOVED lines=18> */
[----:B------:R-:W-:-:S04]  /*0850*/  SHF.R.S32.HI R5, RZ, 0x1f, R4 ;  /* 0x0000001fff057819 */ /* 0x000fc80000011404 */
[----:B------:R-:W-:Y:S01]  /*0860*/  SHF.L.U32 R7, R15, 0x1, RZ ;  /* 0x000000010f077819 */ /* 0x000fe200000006ff */
[----:B------:R-:W-:-:S04]  /*0870*/  IMAD.WIDE.U32 R4, R0, UR8, R4 ;  /* 0x0000000800047c25 */ /* 0x000fc8000f8e0004 */
[----:B------:R-:W-:Y:S01]  /*0880*/  IMAD R12, R0, UR9, R5 ;  /* 0x00000009000c7c24 */ /* 0x000fe2000f8e0205 */
[----:B------:R-:W-:-:S04]  /*0890*/  IADD3 R5, P1, PT, R7, R4, RZ ;  /* 0x0000000407057210 */ /* 0x000fc80007f3e0ff */
[----:B------:R-:W-:Y:S01]  /*08a0*/  LEA.HI.X.SX32 R12, R7, R12, 0x1, P1 ;  /* 0x0000000c070c7211 */ /* 0x000fe200008f0eff */
[----:B------:R-:W-:Y:S01]  /*08b0*/  IMAD.WIDE R6, R15, 0x8, R10 ;  /* 0x000000080f067825 */ /* 0x000fe200078e020a */
[----:B------:R-:W-:-:S04]  /*08c0*/  LEA R4, P1, R5, UR10, 0x3 ;  /* 0x0000000a05047c11 */ /* 0x000fc8000f8218ff */
[----:B------:R-:W-:Y:S01]  /*08d0*/  LEA.HI.X R5, R5, UR11, R12, 0x3, P1 ;  /* 0x0000000b05057c11 */ /* 0x000fe200088f1c0c */
[----:B------:R-:W2:Y:S01]  /*08e0*/  LDG.E.64.CONSTANT R6, desc[UR4][R6.64] ;  /* 0x0000000406067981 */ /* 0x000ea2000c1e9b00 */
[----:B------:R-:W-:-:S03]  /*08f0*/  IMAD.WIDE R14, R15, 0x8, R8 ;  /* 0x000000080f0e7825 */ /* 0x000fc600078e0208 */
[----:B------:R-:W2:Y:S04]  /*0900*/  LDG.E.64 R12, desc[UR4][R4.64+0x8] ;  /* 0x00000804040c7981 */ /* 0x000ea8000c1e1b00 */
[----:B------:R-:W3:Y:S04]  /*0910*/  LDG.E.64.CONSTANT R14, desc[UR4][R14.64] ;  /* 0x000000040e0e7981 */ /* 0x000ee8000c1e9b00 */
[----:B------:R-:W4:Y:S01]  /*0920*/  LDG.E.64 R16, desc[UR4][R4.64] ;  /* 0x0000000404107981 */ /* 0x000f22000c1e1b00 */
[----:B------:R-:W-:Y:S01]  /*0930*/  IADD3 R2, PT, PT, R2, UR6, RZ ;  /* 0x0000000602027c10 */ /* 0x000fe2000fffe0ff */
[----:B--2---:R-:W-:-:S02]  /*0940*/  IMAD R25, R13, R6, RZ ;  /* 0x000000060d197224 */ /* 0x004fc400078e02ff */
[----:B------:R-:W-:-:S04]  /*0950*/  IMAD.WIDE.U32 R18, R12, R6, RZ ;  /* 0x000000060c127225 */ /* 0x000fc800078e00ff */
[----:B------:R-:W-:Y:S01]  /*0960*/  IMAD R25, R7, R12, R25 ;  /* 0x0000000c07197224 */ /* 0x000fe200078e0219 */
[----:B------:R-:W-:Y:S01]  /*0970*/  IADD3 R18, P1, PT, RZ, -R18, RZ ;  /* 0x80000012ff127210 */ /* 0x000fe20007f3e0ff */
[-C--:B---3--:R-:W-:Y:S02]  /*0980*/  IMAD R13, R13, R14.reuse, RZ ;  /* 0x0000000e0d0d7224 */ /* 0x088fe400078e02ff */
[----:B------:R-:W-:Y:S02]  /*0990*/  IMAD.IADD R19, R19, 0x1, R25 ;  /* 0x0000000113137824 */ /* 0x000fe400078e0219 */
[C---:B----4-:R-:W-:Y:S02]  /*09a0*/  IMAD R25, R17.reuse, R14, RZ ;  /* 0x0000000e11197224 */ /* 0x050fe400078e02ff */
[----:B------:R-:W-:Y:S01]  /*09b0*/  IMAD R17, R17, R6, RZ ;  /* 0x0000000611117224 */ /* 0x000fe200078e02ff */
[----:B------:R-:W-:Y:S01]  /*09c0*/  IADD3.X R19, PT, PT, RZ, ~R19, RZ, P1, !PT ;  /* 0x80000013ff137210 */ /* 0x000fe20000ffe4ff */
[-C--:B------:R-:W-:Y:S01]  /*09d0*/  IMAD R25, R15, R16.reuse, R25 ;  /* 0x000000100f197224 */ /* 0x080fe200078e0219 */
[----:B------:R-:W-:Y:S01]  /*09e0*/  ISETP.GE.AND P1, PT, R2, R21, PT ;  /* 0x000000150200720c */ /* 0x000fe20003f26270 */
[----:B------:R-:W-:-:S02]  /*09f0*/  IMAD R17, R7, R16, R17 ;  /* 0x0000001007117224 */ /* 0x000fc400078e0211 */
[----:B------:R-:W-:-:S04]  /*0a00*/  IMAD.WIDE.U32 R6, R16, R6, RZ ;  /* 0x0000000610067225 */ /* 0x000fc800078e00ff */
[----:B------:R-:W-:Y:S02]  /*0a10*/  IMAD.IADD R7, R7, 0x1, R17 ;  /* 0x0000000107077824 */ /* 0x000fe400078e0211 */
[----:B------:R-:W-:-:S04]  /*0a20*/  IMAD.WIDE.U32 R18, R14, R16, R18 ;  /* 0x000000100e127225 */ /* 0x000fc800078e0012 */
[-C--:B------:R-:W-:Y:S01]  /*0a30*/  IMAD R13, R15, R12.reuse, R13 ;  /* 0x0000000c0f0d7224 */ /* 0x080fe200078e020d */
[----:B------:R-:W-:Y:S01]  /*0a40*/  IADD3 R19, PT, PT, R19, R25, RZ ;  /* 0x0000001913137210 */ /* 0x000fe20007ffe0ff */
[----:B------:R-:W-:-:S04]  /*0a50*/  IMAD.WIDE.U32 R6, R14, R12, R6 ;  /* 0x0000000c0e067225 */ /* 0x000fc800078e0006 */
[----:B------:R0:W-:Y:S01]  /*0a60*/  STG.E.64 desc[UR4][R4.64], R18 ;  /* 0x0000001204007986 */ /* 0x0001e2000c101b04 */
[----:B------:R-:W-:-:S05]  /*0a70*/  IADD3 R7, PT, PT, R7, R13, RZ ;  /* 0x0000000d07077210 */ /* 0x000fca0007ffe0ff */
[----:B------:R0:W-:Y:S01]  /*0a80*/  STG.E.64 desc[UR4][R4.64+0x8], R6 ;  /* 0x0000080604007986 */ /* 0x0001e2000c101b04 */
[----:B------:R-:W-:Y:S05]  /*0a90*/  @!P1 BRA `(.L_x_59) ;  /* 0xfffffffc00249947 */ /* 0x000fea000383ffff */
[----:B------:R-:W-:Y:S05]  /*0aa0*/  EXIT ;  /* 0x000000000000794d */ /* 0x000fea0003800000 */
.L_x_60:
        /* <DEDUP_REMOVED lines=13> */
.L_x_82:


//--------------------- .text.rotary_embedding_kernel_u32 --------------------------
	.section	.text.rotary_embedding_kernel_u32,"ax",@progbits
	.align	128
        .global         rotary_embedding_kernel_u32
        .type           rotary_embedding_kernel_u32,@function
        .size           rotary_embedding_kernel_u32,(.L_x_83 - rotary_embedding_kernel_u32)
        .other          rotary_embedding_kernel_u32,@"STO_CUDA_ENTRY STV_DEFAULT"
rotary_embedding_kernel_u32:
.text.rotary_embedding_kernel_u32:
        /* <DEDUP_REMOVED lines=40> */
.L_x_63:
        /* <DEDUP_REMOVED lines=30> */
[----:B------:R-:W3:Y:S04]  /*0460*/  LDG.E R17, desc[UR4][R12.64] ;  /* 0x000000040c117981 */ /* 0x000ee8000c1e1900 */
[----:B------:R-:W4:Y:S01]  /*0470*/  LDG.E.CONSTANT R20, desc[UR4][R20.64] ;  /* 0x0000000414147981 */ /* 0x000f22000c1e9900 */
[----:B------:R-:W-:-:S05]  /*0480*/  IMAD.IADD R18, R10, 0x1, R18 ;  /* 0x000000010a127824 */ /* 0x000fca00078e0212 */
[----:B------:R-:W-:Y:S01]  /*0490*/  ISETP.GE.AND P1, PT, R18, R9, PT ;  /* 0x000000091200720c */ /* 0x000fe20003f26270 */
[C---:B--2---:R-:W-:Y:S02]  /*04a0*/  IMAD R22, R14.reuse, R19, RZ ;  /* 0x000000130e167224 */ /* 0x044fe400078e02ff */
[-C--:B---3--:R-:W-:Y:S02]  /*04b0*/  IMAD R23, R14, R17.reuse, RZ ;  /* 0x000000110e177224 */ /* 0x088fe400078e02ff */
[C---:B----4-:R-:W-:Y:S02]  /*04c0*/  IMAD R17, R20.reuse, R17, -R22 ;  /* 0x0000001114117224 */ /* 0x050fe400078e0a16 */
[----:B------:R-:W-:-:S03]  /*04d0*/  IMAD R23, R20, R19, R23 ;  /* 0x0000001314177224 */ /* 0x000fc600078e0217 */
[----:B------:R0:W-:Y:S04]  /*04e0*/  STG.E desc[UR4][R12.64], R17 ;  /* 0x000000110c007986 */ /* 0x0001e8000c101904 */
[----:B------:R0:W-:Y:S01]  /*04f0*/  STG.E desc[UR4][R12.64+0x4], R23 ;  /* 0x000004170c007986 */ /* 0x0001e2000c101904 */
[----:B------:R-:W-:Y:S05]  /*0500*/  @!P1 BRA `(.L_x_63) ;  /* 0xfffffffc005c9947 */ /* 0x000fea000383ffff */
.L_x_62:
[----:B------:R-:W-:Y:S05]  /*0510*/  BSYNC.RECONVERGENT B0 ;  /* 0x0000000000007941 */ /* 0x000fea0003800200 */
.L_x_61:
        /* <DEDUP_REMOVED lines=19> */
.L_x_64:
        /* <DEDUP_REMOVED lines=32> */
[----:B------:R-:W-:-:S04]  /*0850*/  IADD3 R6, PT, PT, R6, UR6, RZ ;  /* 0x0000000606067c10 */ /* 0x000fc8000fffe0ff */
        /* <DEDUP_REMOVED lines=8> */
[----:B------:R-:W-:Y:S05]  /*08e0*/  EXIT ;  /* 0x000000000000794d */ /* 0x000fea0003800000 */
.L_x_65:
        /* <DEDUP_REMOVED lines=9> */
.L_x_83:


//--------------------- .text.rotary_embedding_kernel_u8 --------------------------
	.section	.text.rotary_embedding_kernel_u8,"ax",@progbits
	.align	128
        .global         rotary_embedding_kernel_u8
        .type           rotary_embedding_kernel_u8,@function
        .size           rotary_embedding_kernel_u8,(.L_x_84 - rotary_embedding_kernel_u8)
        .other          rotary_embedding_kernel_u8,@"STO_CUDA_ENTRY STV_DEFAULT"
rotary_embedding_kernel_u8:
.text.rotary_embedding_kernel_u8:
        /* <DEDUP_REMOVED lines=29> */
[----:B------:R-:W-:-:S07]  /*01d0*/  MOV R18, R10 ;  /* 0x0000000a00127202 */ /* 0x000fce0000000f00 */
[----:B--2---:R-:W2:Y:S02]  /*01e0*/  MUFU.RCP R4, R4 ;  /* 0x0000000400047308 */ /* 0x004ea40000001000 */
[----:B--2---:R-:W-:-:S06]  /*01f0*/  VIADD R5, R4, 0xffffffe ;  /* 0x0ffffffe04057836 */ /* 0x004fcc0000000000 */
[----:B------:R-:W2:Y:S02]  /*0200*/  F2I.FTZ.U32.TRUNC.NTZ R17, R5 ;  /* 0x0000000500117305 */ /* 0x000ea4000021f000 */
[----:B--2---:R-:W-:-:S04]  /*0210*/  IMAD.MOV R7, RZ, RZ, -R17 ;  /* 0x000000ffff077224 */ /* 0x004fc800078e0a11 */
[----:B------:R-:W-:-:S04]  /*0220*/  IMAD R7, R7, R12, RZ ;  /* 0x0000000c07077224 */ /* 0x000fc800078e02ff */
[----:B------:R-:W-:Y:S01]  /*0230*/  IMAD.HI.U32 R16, R17, R7, R16 ;  /* 0x0000000711107227 */ /* 0x000fe200078e0010 */
[----:B0-----:R-:W-:-:S07]  /*0240*/  LOP3.LUT R17, RZ, R9, RZ, 0x33, !PT ;  /* 0x00000009ff117212 */ /* 0x001fce00078e33ff */
.L_x_68:
[----:B------:R-:W-:Y:S02]  /*0250*/  IABS R4, R9 ;  /* 0x0000000900047213 */ /* 0x000fe40000000000 */
        /* <DEDUP_REMOVED lines=11> */
[----:B------:R-:W-:-:S06]  /*0310*/  @P1 VIADD R4, R4, 0x1 ;  /* 0x0000000104041836 */ /* 0x000fcc0000000000 */
[----:B------:R-:W-:-:S04]  /*0320*/  @!P3 IADD3 R4, PT, PT, -R4, RZ, RZ ;  /* 0x000000ff0404b210 */ /* 0x000fc80007ffe1ff */
[----:B------:R-:W-:-:S05]  /*0330*/  SEL R4, R17, R4, !P0 ;  /* 0x0000000411047207 */ /* 0x000fca0004000000 */
[----:B0-----:R-:W-:Y:S02]  /*0340*/  IMAD R14, R4, UR8, RZ ;  /* 0x00000008040e7c24 */ /* 0x001fe4000f8e02ff */
[----:B------:R-:W-:-:S03]  /*0350*/  IMAD.MOV R5, RZ, RZ, -R4 ;  /* 0x000000ffff057224 */ /* 0x000fc600078e0a04 */
[----:B------:R-:W-:Y:S01]  /*0360*/  SHF.R.S32.HI R15, RZ, 0x1f, R14 ;  /* 0x0000001fff0f7819 */ /* 0x000fe2000001140e */
[----:B------:R-:W-:Y:S02]  /*0370*/  IMAD R5, R9, R5, R18 ;  /* 0x0000000509057224 */ /* 0x000fe400078e0212 */
[----:B-1----:R-:W-:-:S03]  /*0380*/  IMAD.WIDE.U32 R14, R0, UR6, R14 ;  /* 0x00000006000e7c25 */ /* 0x002fc6000f8e000e */
[C---:B------:R-:W-:Y:S01]  /*0390*/  IADD3 R4, P1, PT, R5.reuse, R2, RZ ;  /* 0x0000000205047210 */ /* 0x040fe20007f3e0ff */
[----:B------:R-:W-:-:S03]  /*03a0*/  IMAD.SHL.U32 R7, R5, 0x2, RZ ;  /* 0x0000000205077824 */ /* 0x000fc600078e00ff */
[----:B------:R-:W-:Y:S01]  /*03b0*/  LEA.HI.X.SX32 R5, R5, R8, 0x1, P1 ;  /* 0x0000000805057211 */ /* 0x000fe200008f0eff */
[----:B------:R-:W-:Y:S01]  /*03c0*/  IMAD R20, R0, UR7, R15 ;  /* 0x0000000700147c24 */ /* 0x000fe2000f8e020f */
[C---:B------:R-:W-:Y:S02]  /*03d0*/  IADD3 R6, P1, PT, R9.reuse, R4, RZ ;  /* 0x0000000409067210 */ /* 0x040fe40007f3e0ff */
[--C-:B------:R-:W-:Y:S01]  /*03e0*/  IADD3 R14, P2, P3, R14, UR10, R7.reuse ;  /* 0x0000000a0e0e7c10 */ /* 0x100fe2000fb5e007 */
[----:B------:R-:W2:Y:S01]  /*03f0*/  LDG.E.U8.CONSTANT R4, desc[UR4][R4.64] ;  /* 0x0000000404047981 */ /* 0x000ea2000c1e9100 */
[----:B------:R-:W-:Y:S02]  /*0400*/  SHF.R.S32.HI R15, RZ, 0x1f, R7 ;  /* 0x0000001fff0f7819 */ /* 0x000fe40000011407 */
[----:B------:R-:W-:Y:S02]  /*0410*/  LEA.HI.X.SX32 R7, R9, R5, 0x1, P1 ;  /* 0x0000000509077211 */ /* 0x000fe400008f0eff */
[----:B------:R-:W-:-:S03]  /*0420*/  IADD3.X R15, PT, PT, R20, UR11, R15, P2, P3 ;  /* 0x0000000b140f7c10 */ /* 0x000fc600097e640f */
[----:B------:R-:W3:Y:S04]  /*0430*/  LDG.E.U8.CONSTANT R6, desc[UR4][R6.64] ;  /* 0x0000000406067981 */ /* 0x000ee8000c1e9100 */
[----:B------:R-:W3:Y:S04]  /*0440*/  LDG.E.U8 R21, desc[UR4][R14.64+0x1] ;  /* 0x000001040e157981 */ /* 0x000ee8000c1e1100 */
[----:B------:R-:W4:Y:S01]  /*0450*/  LDG.E.U8 R19, desc[UR4][R14.64] ;  /* 0x000000040e137981 */ /* 0x000f22000c1e1100 */
[----:B------:R-:W-:-:S05]  /*0460*/  IMAD.IADD R18, R13, 0x1, R18 ;  /* 0x000000010d127824 */ /* 0x000fca00078e0212 */
[----:B------:R-:W-:Y:S01]  /*0470*/  ISETP.GE.AND P1, PT, R18, R11, PT ;  /* 0x0000000b1200720c */ /* 0x000fe20003f26270 */
[C---:B---3--:R-:W-:Y:S02]  /*0480*/  IMAD R20, R6.reuse, R21, RZ ;  /* 0x0000001506147224 */ /* 0x048fe400078e02ff */
[----:B----4-:R-:W-:Y:S02]  /*0490*/  IMAD R22, R6, R19, RZ ;  /* 0x0000001306167224 */ /* 0x010fe400078e02ff */
[----:B------:R-:W-:-:S03]  /*04a0*/  IMAD.MOV R20, RZ, RZ, -R20 ;  /* 0x000000ffff147224 */ /* 0x000fc600078e0a14 */
[----:B------:R-:W-:Y:S02]  /*04b0*/  PRMT R23, R22, 0x9910, RZ ;  /* 0x0000991016177816 */ /* 0x000fe400000000ff */
[----:B------:R-:W-:Y:S02]  /*04c0*/  PRMT R22, R20, 0x7710, RZ ;  /* 0x0000771014167816 */ /* 0x000fe400000000ff */
[----:B------:R-:W-:-:S03]  /*04d0*/  MOV R20, R23 ;  /* 0x0000001700147202 */ /* 0x000fc60000000f00 */
[C---:B--2---:R-:W-:Y:S02]  /*04e0*/  IMAD R19, R4.reuse, R19, R22 ;  /* 0x0000001304137224 */ /* 0x044fe400078e0216 */
[----:B------:R-:W-:-:S03]  /*04f0*/  IMAD R21, R4, R21, R20 ;  /* 0x0000001504157224 */ /* 0x000fc600078e0214 */
[----:B------:R0:W-:Y:S04]  /*0500*/  STG.E.U8 desc[UR4][R14.64], R19 ;  /* 0x000000130e007986 */ /* 0x0001e8000c101104 */
[----:B------:R0:W-:Y:S01]  /*0510*/  STG.E.U8 desc[UR4][R14.64+0x1], R21 ;  /* 0x000001150e007986 */ /* 0x0001e2000c101104 */
[----:B------:R-:W-:Y:S05]  /*0520*/  @!P1 BRA `(.L_x_68) ;  /* 0xfffffffc00489947 */ /* 0x000fea000383ffff */
.L_x_67:
[----:B-1----:R-:W-:Y:S05]  /*0530*/  BSYNC.RECONVERGENT B0 ;  /* 0x0000000000007941 */ /* 0x002fea0003800200 */
.L_x_66:
[----:B------:R-:W1:Y:S02]  /*0540*/  LDCU UR9, c[0x0][0x3bc] ;  /* 0x00007780ff0977ac */ /* 0x000e640008000800 */
[----:B-1----:R-:W-:-:S05]  /*0550*/  IMAD R7, R9, UR9, RZ ;  /* 0x0000000909077c24 */ /* 0x002fca000f8e02ff */
[----:B------:R-:W-:-:S13]  /*0560*/  ISETP.GE.AND P0, PT, R10, R7, PT ;  /* 0x000000070a00720c */ /* 0x000fda0003f06270 */
[----:B------:R-:W-:Y:S05]  /*0570*/  @P0 EXIT ;  /* 0x000000000000094d */ /* 0x000fea0003800000 */
[-C--:B------:R-:W-:Y:S01]  /*0580*/  IABS R6, R9.reuse ;  /* 0x0000000900067213 */ /* 0x080fe20000000000 */
[----:B0-----:R-:W-:Y:S01]  /*0590*/  HFMA2 R14, -RZ, RZ, 0, 0 ;  /* 0x00000000ff0e7431 */ /* 0x001fe200000001ff */
        /* <DEDUP_REMOVED lines=8> */
[----:B-1----:R-:W-:-:S06]  /*0620*/  VIADD R15, R4, 0xffffffe ;  /* 0x0ffffffe040f7836 */ /* 0x002fcc0000000000 */
[----:B------:R-:W1:Y:S02]  /*0630*/  F2I.FTZ.U32.TRUNC.NTZ R15, R15 ;  /* 0x0000000f000f7305 */ /* 0x000e64000021f000 */
[----:B-1----:R-:W-:-:S04]  /*0640*/  IMAD.MOV R5, RZ, RZ, -R15 ;  /* 0x000000ffff057224 */ /* 0x002fc800078e0a0f */
[----:B------:R-:W-:-:S04]  /*0650*/  IMAD R5, R5, R6, RZ ;  /* 0x0000000605057224 */ /* 0x000fc800078e02ff */
[----:B0-234-:R-:W-:-:S07]  /*0660*/  IMAD.HI.U32 R14, R15, R5, R14 ;  /* 0x000000050f0e7227 */ /* 0x01dfce00078e000e */
.L_x_69:
        /* <DEDUP_REMOVED lines=47> */
.L_x_70:
        /* <DEDUP_REMOVED lines=10> */
.L_x_84:


//--------------------- .nv.shared.reserved.0     --------------------------
	.section	.nv.shared.reserved.0,"aw",@nobits
	.weak		__nv_reservedSMEM_offset_0_alias
	.size		__nv_reservedSMEM_offset_0_alias, 0, 64
	.other		__nv_reservedSMEM_offset_0_alias,@"STO_CUDA_RESERVED_SHARED STV_DEFAULT"
__nv_reservedSMEM_offset_0_alias:
	.zero		0
	.zero		64


//--------------------- .nv.constant0.rotary_embedding_kernel_bf16_neox --------------------------
	.section	.nv.constant0.rotary_embedding_kernel_bf16_neox,"a",@progbits
	.sectionflags	@""
	.align	4
.nv.constant0.rotary_embedding_kernel_bf16_neox:
	.zero		964


//--------------------- .nv.constant0.rotary_embedding_kernel_f16_neox --------------------------
	.section	.nv.constant0.rotary_embedding_kernel_f16_neox,"a",@progbits
	.sectionflags	@""
	.align	4
.nv.constant0.rotary_embedding_kernel_f16_neox:
	.zero		964


//--------------------- .nv.constant0.rotary_embedding_kernel_f64_neox --------------------------
	.section	.nv.constant0.rotary_embedding_kernel_f64_neox,"a",@progbits
	.sectionflags	@""
	.align	4
.nv.constant0.rotary_embedding_kernel_f64_neox:
	.zero		964


//--------------------- .nv.constant0.rotary_embedding_kernel_f32_neox --------------------------
	.section	.nv.constant0.rotary_embedding_kernel_f32_neox,"a",@progbits
	.sectionflags	@""
	.align	4
.nv.constant0.rotary_embedding_kernel_f32_neox:
	.zero		964


//--------------------- .nv.constant0.rotary_embedding_kernel_i64_neox --------------------------
	.section	.nv.constant0.rotary_embedding_kernel_i64_neox,"a",@progbits
	.sectionflags	@""
	.align	4
.nv.constant0.rotary_embedding_kernel_i64_neox:
	.zero		964


//--------------------- .nv.constant0.rotary_embedding_kernel_u32_neox --------------------------
	.section	.nv.constant0.rotary_embedding_kernel_u32_neox,"a",@progbits
	.sectionflags	@""
	.align	4
.nv.constant0.rotary_embedding_kernel_u32_neox:
	.zero		964


//--------------------- .nv.constant0.rotary_embedding_kernel_u8_neox --------------------------
	.section	.nv.constant0.rotary_embedding_kernel_u8_neox,"a",@progbits
	.sectionflags	@""
	.align	4
.nv.constant0.rotary_embedding_kernel_u8_neox:
	.zero		964


//--------------------- .nv.constant0.rotary_embedding_kernel_bf16 --------------------------
	.section	.nv.constant0.rotary_embedding_kernel_bf16,"a",@progbits
	.sectionflags	@""
	.align	4
.nv.constant0.rotary_embedding_kernel_bf16:
	.zero		964


//--------------------- .nv.constant0.rotary_embedding_kernel_f16 --------------------------
	.section	.nv.constant0.rotary_embedding_kernel_f16,"a",@progbits
	.sectionflags	@""
	.align	4
.nv.constant0.rotary_embedding_kernel_f16:
	.zero		964


//--------------------- .nv.constant0.rotary_embedding_kernel_f64 --------------------------
	.section	.nv.constant0.rotary_embedding_kernel_f64,"a",@progbits
	.sectionflags	@""
	.align	4
.nv.constant0.rotary_embedding_kernel_f64:
	.zero		964


//--------------------- .nv.constant0.rotary_embedding_kernel_f32 --------------------------
	.section	.nv.constant0.rotary_embedding_kernel_f32,"a",@progbits
	.sectionflags	@""
	.align	4
.nv.constant0.rotary_embedding_kernel_f32:
	.zero		964


//--------------------- .nv.constant0.rotary_embedding_kernel_i64 --------------------------
	.section	.nv.constant0.rotary_embedding_kernel_i64,"a",@progbits
	.sectionflags	@""
	.align	4
.nv.constant0.rotary_embedding_kernel_i64:
	.zero		964


//--------------------- .nv.constant0.rotary_embedding_kernel_u32 --------------------------
	.section	.nv.constant0.rotary_embedding_kernel_u32,"a",@progbits
	.sectionflags	@""
	.align	4
.nv.constant0.rotary_embedding_kernel_u32:
	.zero		964


//--------------------- .nv.constant0.rotary_embedding_kernel_u8 --------------------------
	.section	.nv.constant0.rotary_embedding_kernel_u8,"a",@progbits
	.sectionflags	@""
	.align	4
.nv.constant0.rotary_embedding_kernel_u8:
	.zero		964


//--------------------- SYMBOLS --------------------------

	.type		.nv.reservedSmem.offset0,@object
	.size		.nv.reservedSmem.offset0,0x4
